	.target	sm_90a

	.elftype	@"ET_EXEC"


//--------------------- .note.nv.tkinfo           --------------------------
	.section	.note.nv.tkinfo,"",@"SHT_NOTE"
	.sectionflags	@"SHF_NOTE_NV_TKINFO"
	.tkinfo
        /*0018*/ 	.word	0x00000002
        /*0030*/ 	.string	""
        /*0030*/ 	.string	"ptxas"
        /*0030*/ 	.string	"Cuda compilation tools, release 13.0, V13.0.88"
        /*0030*/ 	.string	"Build cuda_13.0.r13.0/compiler.36424714_0"
        /*0030*/ 	.string	"-arch sm_90a -m 64 "



//--------------------- .note.nv.cuinfo           --------------------------
	.section	.note.nv.cuinfo,"",@"SHT_NOTE"
	.sectionflags	@"SHF_NOTE_NV_CUINFO"
        /*0018*/ 	.short	0x0002
        /*001a*/ 	.short	0x005a
        /*001c*/ 	.short	0x0082
	.zero		2


//--------------------- .nv.info                  --------------------------
	.section	.nv.info,"",@"SHT_CUDA_INFO"
	.align	4


	//----- nvinfo : EIATTR_REGCOUNT
	.align		4
        /*0000*/ 	.byte	0x04, 0x2f
        /*0002*/ 	.short	(.L_12 - .L_11)
	.align		4
.L_11:
        /*0004*/ 	.word	index@(_ZN7cutlass13device_kernelINS_4gemm6kernel13GemmUniversalIN4cute5tupleIJiiiiEEENS1_10collective13CollectiveMmaINS1_37MainloopSm90TmaGmmaWarpSpecializedFP8ILi3ENS5_IJNS4_1CILi1EEESB_SB_EEENS1_35KernelTmaWarpSpecializedCooperativeEEENS5_IJNSA_ILi128EEENSA_ILi64EEENSA_ILi32EEEEEENS_12float_e4m3_tENS5_IJlSB_lEEESJ_SK_NS4_8TiledMMAINS4_8MMA_AtomIJNS4_4SM904GMMA30MMA_64x64x32_F32E4M3E4M3_SS_TNILNSO_7ScaleInE1ELSQ_1EEEEEENS4_6LayoutINS5_IJNSA_ILi2EEESB_SB_EEENS5_IJSB_NSA_ILi0EEESW_EEEEENS5_IJNS4_10UnderscoreESZ_SZ_EEEEENS4_13SM90_TMA_LOADENS4_14ComposedLayoutINS4_7SwizzleILi1ELi4ELi3EEENS4_18smem_ptr_flag_bitsILi8EEENST_INS5_IJNSA_ILi8EEESH_EEENS5_IJSH_SB_EEEEEEEvNS4_8identityES12_S1C_vS1D_EENS_8epilogue10collective6detail29Sm90TmaWarpSpecializedAdapterINS1G_15DefaultEpilogueISJ_SK_SK_NS1F_6thread17LinearCombinationISJ_Li1EffLNS1K_9ScaleType4KindE0ELNS_15FloatRoundStyleE2ESJ_EENS1_15EpilogueDefaultEEEEEvvEEEEvNT_6ParamsE)
        /*0008*/ 	.word	0x000000a8


	//----- nvinfo : EIATTR_FRAME_SIZE
	.align		4
.L_12:
        /*000c*/ 	.byte	0x04, 0x11
        /*000e*/ 	.short	(.L_14 - .L_13)
	.align		4
.L_13:
        /*0010*/ 	.word	index@(_ZN7cutlass13device_kernelINS_4gemm6kernel13GemmUniversalIN4cute5tupleIJiiiiEEENS1_10collective13CollectiveMmaINS1_37MainloopSm90TmaGmmaWarpSpecializedFP8ILi3ENS5_IJNS4_1CILi1EEESB_SB_EEENS1_35KernelTmaWarpSpecializedCooperativeEEENS5_IJNSA_ILi128EEENSA_ILi64EEENSA_ILi32EEEEEENS_12float_e4m3_tENS5_IJlSB_lEEESJ_SK_NS4_8TiledMMAINS4_8MMA_AtomIJNS4_4SM904GMMA30MMA_64x64x32_F32E4M3E4M3_SS_TNILNSO_7ScaleInE1ELSQ_1EEEEEENS4_6LayoutINS5_IJNSA_ILi2EEESB_SB_EEENS5_IJSB_NSA_ILi0EEESW_EEEEENS5_IJNS4_10UnderscoreESZ_SZ_EEEEENS4_13SM90_TMA_LOADENS4_14ComposedLayoutINS4_7SwizzleILi1ELi4ELi3EEENS4_18smem_ptr_flag_bitsILi8EEENST_INS5_IJNSA_ILi8EEESH_EEENS5_IJSH_SB_EEEEEEEvNS4_8identityES12_S1C_vS1D_EENS_8epilogue10collective6detail29Sm90TmaWarpSpecializedAdapterINS1G_15DefaultEpilogueISJ_SK_SK_NS1F_6thread17LinearCombinationISJ_Li1EffLNS1K_9ScaleType4KindE0ELNS_15FloatRoundStyleE2ESJ_EENS1_15EpilogueDefaultEEEEEvvEEEEvNT_6ParamsE)
        /*0014*/ 	.word	0x00000000


	//----- nvinfo : EIATTR_MIN_STACK_SIZE
	.align		4
.L_14:
        /*0018*/ 	.byte	0x04, 0x12
        /*001a*/ 	.short	(.L_16 - .L_15)
	.align		4
.L_15:
        /*001c*/ 	.word	index@(_ZN7cutlass13device_kernelINS_4gemm6kernel13GemmUniversalIN4cute5tupleIJiiiiEEENS1_10collective13CollectiveMmaINS1_37MainloopSm90TmaGmmaWarpSpecializedFP8ILi3ENS5_IJNS4_1CILi1EEESB_SB_EEENS1_35KernelTmaWarpSpecializedCooperativeEEENS5_IJNSA_ILi128EEENSA_ILi64EEENSA_ILi32EEEEEENS_12float_e4m3_tENS5_IJlSB_lEEESJ_SK_NS4_8TiledMMAINS4_8MMA_AtomIJNS4_4SM904GMMA30MMA_64x64x32_F32E4M3E4M3_SS_TNILNSO_7ScaleInE1ELSQ_1EEEEEENS4_6LayoutINS5_IJNSA_ILi2EEESB_SB_EEENS5_IJSB_NSA_ILi0EEESW_EEEEENS5_IJNS4_10UnderscoreESZ_SZ_EEEEENS4_13SM90_TMA_LOADENS4_14ComposedLayoutINS4_7SwizzleILi1ELi4ELi3EEENS4_18smem_ptr_flag_bitsILi8EEENST_INS5_IJNSA_ILi8EEESH_EEENS5_IJSH_SB_EEEEEEEvNS4_8identityES12_S1C_vS1D_EENS_8epilogue10collective6detail29Sm90TmaWarpSpecializedAdapterINS1G_15DefaultEpilogueISJ_SK_SK_NS1F_6thread17LinearCombinationISJ_Li1EffLNS1K_9ScaleType4KindE0ELNS_15FloatRoundStyleE2ESJ_EENS1_15EpilogueDefaultEEEEEvvEEEEvNT_6ParamsE)
        /*0020*/ 	.word	0x00000000
.L_16:


//--------------------- .nv.compat                --------------------------
	.section	.nv.compat,"",@"SHT_CUDA_COMPAT_INFO"
	.align	4
        /*0000*/ 	.byte	0x02, 0x09, 0x01, 0x00, 0x02, 0x02, 0x04, 0x00, 0x02, 0x05, 0x05, 0x00, 0x03, 0x07, 0x01, 0x01
        /*0010*/ 	.byte	0x02, 0x03, 0x01, 0x00, 0x02, 0x06, 0x01, 0x00, 0x04, 0x0b, 0x08, 0x00, 0x00, 0x00, 0x00, 0x00
        /*0020*/ 	.byte	0x00, 0x00, 0x00, 0x00


//--------------------- .nv.info._ZN7cutlass13device_kernelINS_4gemm6kernel13GemmUniversalIN4cute5tupleIJiiiiEEENS1_10collective13CollectiveMmaINS1_37MainloopSm90TmaGmmaWarpSpecializedFP8ILi3ENS5_IJNS4_1CILi1EEESB_SB_EEENS1_35KernelTmaWarpSpecializedCooperativeEEENS5_IJNSA_ILi128EEENSA_ILi64EEENSA_ILi32EEEEEENS_12float_e4m3_tENS5_IJlSB_lEEESJ_SK_NS4_8TiledMMAINS4_8MMA_AtomIJNS4_4SM904GMMA30MMA_64x64x32_F32E4M3E4M3_SS_TNILNSO_7ScaleInE1ELSQ_1EEEEEENS4_6LayoutINS5_IJNSA_ILi2EEESB_SB_EEENS5_IJSB_NSA_ILi0EEESW_EEEEENS5_IJNS4_10UnderscoreESZ_SZ_EEEEENS4_13SM90_TMA_LOADENS4_14ComposedLayoutINS4_7SwizzleILi1ELi4ELi3EEENS4_18smem_ptr_flag_bitsILi8EEENST_INS5_IJNSA_ILi8EEESH_EEENS5_IJSH_SB_EEEEEEEvNS4_8identityES12_S1C_vS1D_EENS_8epilogue10collective6detail29Sm90TmaWarpSpecializedAdapterINS1G_15DefaultEpilogueISJ_SK_SK_NS1F_6thread17LinearCombinationISJ_Li1EffLNS1K_9ScaleType4KindE0ELNS_15FloatRoundStyleE2ESJ_EENS1_15EpilogueDefaultEEEEEvvEEEEvNT_6ParamsE --------------------------
	.section	.nv.info._ZN7cutlass13device_kernelINS_4gemm6kernel13GemmUniversalIN4cute5tupleIJiiiiEEENS1_10collective13CollectiveMmaINS1_37MainloopSm90TmaGmmaWarpSpecializedFP8ILi3ENS5_IJNS4_1CILi1EEESB_SB_EEENS1_35KernelTmaWarpSpecializedCooperativeEEENS5_IJNSA_ILi128EEENSA_ILi64EEENSA_ILi32EEEEEENS_12float_e4m3_tENS5_IJlSB_lEEESJ_SK_NS4_8TiledMMAINS4_8MMA_AtomIJNS4_4SM904GMMA30MMA_64x64x32_F32E4M3E4M3_SS_TNILNSO_7ScaleInE1ELSQ_1EEEEEENS4_6LayoutINS5_IJNSA_ILi2EEESB_SB_EEENS5_IJSB_NSA_ILi0EEESW_EEEEENS5_IJNS4_10UnderscoreESZ_SZ_EEEEENS4_13SM90_TMA_LOADENS4_14ComposedLayoutINS4_7SwizzleILi1ELi4ELi3EEENS4_18smem_ptr_flag_bitsILi8EEENST_INS5_IJNSA_ILi8EEESH_EEENS5_IJSH_SB_EEEEEEEvNS4_8identityES12_S1C_vS1D_EENS_8epilogue10collective6detail29Sm90TmaWarpSpecializedAdapterINS1G_15DefaultEpilogueISJ_SK_SK_NS1F_6thread17LinearCombinationISJ_Li1EffLNS1K_9ScaleType4KindE0ELNS_15FloatRoundStyleE2ESJ_EENS1_15EpilogueDefaultEEEEEvvEEEEvNT_6ParamsE,"",@"SHT_CUDA_INFO"
	.sectionflags	@""
	.align	4


	//----- nvinfo : EIATTR_CUDA_API_VERSION
	.align		4
        /*0000*/ 	.byte	0x04, 0x37
        /*0002*/ 	.short	(.L_18 - .L_17)
.L_17:
        /*0004*/ 	.word	0x00000082


	//----- nvinfo : EIATTR_KPARAM_INFO
	.align		4
.L_18:
        /*0008*/ 	.byte	0x04, 0x17
        /*000a*/ 	.short	(.L_20 - .L_19)
.L_19:
        /*000c*/ 	.word	0x00000000
        /*0010*/ 	.short	0x0000
        /*0012*/ 	.short	0x0070
        /*0014*/ 	.byte	0x00, 0xf0, 0x01, 0x10


	//----- nvinfo : EIATTR_SPARSE_MMA_MASK
	.align		4
.L_20:
        /*0018*/ 	.byte	0x03, 0x50
        /*001a*/ 	.short	0x0000


	//----- nvinfo : EIATTR_MAXREG_COUNT
	.align		4
        /*001c*/ 	.byte	0x03, 0x1b
        /*001e*/ 	.short	0x00a8


	//----- nvinfo : EIATTR_NUM_BARRIERS
	.align		4
        /*0020*/ 	.byte	0x02, 0x4c
        /*0022*/ 	.byte	0x01
	.zero		1


	//----- nvinfo : EIATTR_MERCURY_ISA_VERSION
	.align		4
        /*0024*/ 	.byte	0x03, 0x5f
        /*0026*/ 	.short	0x0101


	//----- nvinfo : EIATTR_INT_WARP_WIDE_INSTR_OFFSETS
	.align		4
        /*0028*/ 	.byte	0x04, 0x31
        /*002a*/ 	.short	(.L_22 - .L_21)


	//   ....[0]....
.L_21:
        /*002c*/ 	.word	0x00000380


	//   ....[1]....
        /*0030*/ 	.word	0x00000390


	//   ....[2]....
        /*0034*/ 	.word	0x000004a0


	//----- nvinfo : EIATTR_COOP_GROUP_MASK_REGIDS
	.align		4
.L_22:
        /*0038*/ 	.byte	0x04, 0x29
        /*003a*/ 	.short	(.L_24 - .L_23)


	//   ....[0]....
.L_23:
        /*003c*/ 	.word	0xffffffff


	//   ....[1]....
        /*0040*/ 	.word	0xffffffff


	//   ....[2]....
        /*0044*/ 	.word	0xffffffff


	//   ....[3]....
        /*0048*/ 	.word	0xffffffff


	//   ....[4]....
        /*004c*/ 	.word	0xffffffff


	//----- nvinfo : EIATTR_COOP_GROUP_INSTR_OFFSETS
	.align		4
.L_24:
        /*0050*/ 	.byte	0x04, 0x28
        /*0052*/ 	.short	(.L_26 - .L_25)


	//   ....[0]....
.L_25:
        /*0054*/ 	.word	0x00000060


	//   ....[1]....
        /*0058*/ 	.word	0x00000070


	//   ....[2]....
        /*005c*/ 	.word	0x00000130


	//   ....[3]....
        /*0060*/ 	.word	0x000002a0


	//   ....[4]....
        /*0064*/ 	.word	0x00000fc0


	//----- nvinfo : EIATTR_REG_RECONFIG
	.align		4
.L_26:
        /*0068*/ 	.byte	0x01, 0x54
	.zero		2


	//----- nvinfo : EIATTR_MBARRIER_INSTR_OFFSETS
	.align		4
        /*006c*/ 	.byte	0x04, 0x39
        /*006e*/ 	.short	(.L_28 - .L_27)


	//   ....[0]....
.L_27:
        /*0070*/ 	.word	0x00000230
        /*0074*/ 	.word	0x000000ff
        /*0078*/ 	.word	0x00000000
        /*007c*/ 	.short	0x0100
        /*007e*/ 	.byte	0x08
	.zero		1


	//   ....[1]....
        /*0080*/ 	.word	0x00000240
        /*0084*/ 	.word	0x000000ff
        /*0088*/ 	.word	0x00000018
        /*008c*/ 	.short	0x0100
        /*008e*/ 	.byte	0x08
	.zero		1


	//   ....[2]....
        /*0090*/ 	.word	0x00000250
        /*0094*/ 	.word	0x000000ff
        /*0098*/ 	.word	0x00000008
        /*009c*/ 	.short	0x0100
        /*009e*/ 	.byte	0x08
	.zero		1


	//   ....[3]....
        /*00a0*/ 	.word	0x00000260
        /*00a4*/ 	.word	0x000000ff
        /*00a8*/ 	.word	0x00000020
        /*00ac*/ 	.short	0x0100
        /*00ae*/ 	.byte	0x08
	.zero		1


	//   ....[4]....
        /*00b0*/ 	.word	0x00000270
        /*00b4*/ 	.word	0x000000ff
        /*00b8*/ 	.word	0x00000010
        /*00bc*/ 	.short	0x0100
        /*00be*/ 	.byte	0x08
	.zero		1


	//   ....[5]....
        /*00c0*/ 	.word	0x00000280
        /*00c4*/ 	.word	0x000000ff
        /*00c8*/ 	.word	0x00000028
        /*00cc*/ 	.short	0x0100
        /*00ce*/ 	.byte	0x08
	.zero		1


	//   ....[6]....
        /*00d0*/ 	.word	0x00000510
        /*00d4*/ 	.word	0x000000ff
        /*00d8*/ 	.word	0x00000040
        /*00dc*/ 	.short	0x0100
        /*00de*/ 	.byte	0x06
	.zero		1


	//   ....[7]....
        /*00e0*/ 	.word	0x00000570
        /*00e4*/ 	.word	0x000000ff
        /*00e8*/ 	.word	0x00000048
        /*00ec*/ 	.short	0x0100
        /*00ee*/ 	.byte	0x06
	.zero		1


	//   ....[8]....
        /*00f0*/ 	.word	0x000012f0
        /*00f4*/ 	.word	0x000000ff
        /*00f8*/ 	.word	0x00000000
        /*00fc*/ 	.short	0x010a
        /*00fe*/ 	.byte	0x06
	.zero		1


	//   ....[9]....
        /*0100*/ 	.word	0x00001330
        /*0104*/ 	.word	0x000000ff
        /*0108*/ 	.word	0x00000000
        /*010c*/ 	.short	0x010a
        /*010e*/ 	.byte	0x06
	.zero		1


	//   ....[10]....
        /*0110*/ 	.word	0x00001910
        /*0114*/ 	.word	0x000000ff
        /*0118*/ 	.word	0x00000000
        /*011c*/ 	.short	0x010a
        /*011e*/ 	.byte	0x0c
	.zero		1


	//   ....[11]....
        /*0120*/ 	.word	0x00001950
        /*0124*/ 	.word	0x000000ff
        /*0128*/ 	.word	0x00000000
        /*012c*/ 	.short	0x010a
        /*012e*/ 	.byte	0x0c
	.zero		1


	//   ....[12]....
        /*0130*/ 	.word	0x00001d30
        /*0134*/ 	.word	0x000000ff
        /*0138*/ 	.word	0x00000000
        /*013c*/ 	.short	0x0101
        /*013e*/ 	.byte	0x08
	.zero		1


	//   ....[13]....
        /*0140*/ 	.word	0x00002180
        /*0144*/ 	.word	0x000000ff
        /*0148*/ 	.word	0x00000000
        /*014c*/ 	.short	0x0101
        /*014e*/ 	.byte	0x08
	.zero		1


	//   ....[14]....
        /*0150*/ 	.word	0x00005b20
        /*0154*/ 	.word	0x00000012
        /*0158*/ 	.word	0x00000018
        /*015c*/ 	.short	0x010a
        /*015e*/ 	.byte	0x3f
	.zero		1


	//   ....[15]....
        /*0160*/ 	.word	0x00005eb0
        /*0164*/ 	.word	0x00000007
        /*0168*/ 	.word	0x00000048
        /*016c*/ 	.short	0x0101
        /*016e*/ 	.byte	0x3f
	.zero		1


	//   ....[16]....
        /*0170*/ 	.word	0x000065f0
        /*0174*/ 	.word	0x00000007
        /*0178*/ 	.word	0x00000000
        /*017c*/ 	.short	0x010a
        /*017e*/ 	.byte	0x3f
	.zero		1


	//   ....[17]....
        /*0180*/ 	.word	0x00006670
        /*0184*/ 	.word	0x00000006
        /*0188*/ 	.word	0x00000000
        /*018c*/ 	.short	0x010a
        /*018e*/ 	.byte	0x3f
	.zero		1


	//   ....[18]....
        /*0190*/ 	.word	0x00006700
        /*0194*/ 	.word	0x00000003
        /*0198*/ 	.word	0x00000000
        /*019c*/ 	.short	0x010a
        /*019e*/ 	.byte	0x3f
	.zero		1


	//   ....[19]....
        /*01a0*/ 	.word	0x00006770
        /*01a4*/ 	.word	0x00000007
        /*01a8*/ 	.word	0x00000000
        /*01ac*/ 	.short	0x010a
        /*01ae*/ 	.byte	0x3f
	.zero		1


	//   ....[20]....
        /*01b0*/ 	.word	0x000067d0
        /*01b4*/ 	.word	0x00000008
        /*01b8*/ 	.word	0x00000000
        /*01bc*/ 	.short	0x010a
        /*01be*/ 	.byte	0x3f
	.zero		1


	//   ....[21]....
        /*01c0*/ 	.word	0x000068a0
        /*01c4*/ 	.word	0x00000012
        /*01c8*/ 	.word	0x00000018
        /*01cc*/ 	.short	0x010a
        /*01ce*/ 	.byte	0x3f
	.zero		1


	//   ....[22]....
        /*01d0*/ 	.word	0x00006980
        /*01d4*/ 	.word	0x00000007
        /*01d8*/ 	.word	0x00000000
        /*01dc*/ 	.short	0x010a
        /*01de*/ 	.byte	0x3f
	.zero		1


	//   ....[23]....
        /*01e0*/ 	.word	0x000069d0
        /*01e4*/ 	.word	0x00000006
        /*01e8*/ 	.word	0x00000000
        /*01ec*/ 	.short	0x010a
        /*01ee*/ 	.byte	0x3f
	.zero		1


	//----- nvinfo : EIATTR_NUM_MBARRIERS
	.align		4
.L_28:
        /*01f0*/ 	.byte	0x03, 0x38
        /*01f2*/ 	.short	0x0008


	//----- nvinfo : EIATTR_EXIT_INSTR_OFFSETS
	.align		4
        /*01f4*/ 	.byte	0x04, 0x1c
        /*01f6*/ 	.short	(.L_30 - .L_29)


	//   ....[0]....
.L_29:
        /*01f8*/ 	.word	0x000005c0


	//   ....[1]....
        /*01fc*/ 	.word	0x00000e90


	//   ....[2]....
        /*0200*/ 	.word	0x00005180


	//   ....[3]....
        /*0204*/ 	.word	0x000057c0


	//   ....[4]....
        /*0208*/ 	.word	0x00006750


	//----- nvinfo : EIATTR_MAX_THREADS
	.align		4
.L_30:
        /*020c*/ 	.byte	0x04, 0x05
        /*020e*/ 	.short	(.L_32 - .L_31)
.L_31:
        /*0210*/ 	.word	0x00000180
        /*0214*/ 	.word	0x00000001
        /*0218*/ 	.word	0x00000001


	//----- nvinfo : EIATTR_CRS_STACK_SIZE
	.align		4
.L_32:
        /*021c*/ 	.byte	0x04, 0x1e
        /*021e*/ 	.short	(.L_34 - .L_33)
.L_33:
        /*0220*/ 	.word	0x00000000


	//----- nvinfo : EIATTR_CBANK_PARAM_SIZE
	.align		4
.L_34:
        /*0224*/ 	.byte	0x03, 0x19
        /*0226*/ 	.short	0x0470


	//----- nvinfo : EIATTR_PARAM_CBANK
	.align		4
        /*0228*/ 	.byte	0x04, 0x0a
        /*022a*/ 	.short	(.L_36 - .L_35)
	.align		4
.L_35:
        /*022c*/ 	.word	index@(.nv.constant0._ZN7cutlass13device_kernelINS_4gemm6kernel13GemmUniversalIN4cute5tupleIJiiiiEEENS1_10collective13CollectiveMmaINS1_37MainloopSm90TmaGmmaWarpSpecializedFP8ILi3ENS5_IJNS4_1CILi1EEESB_SB_EEENS1_35KernelTmaWarpSpecializedCooperativeEEENS5_IJNSA_ILi128EEENSA_ILi64EEENSA_ILi32EEEEEENS_12float_e4m3_tENS5_IJlSB_lEEESJ_SK_NS4_8TiledMMAINS4_8MMA_AtomIJNS4_4SM904GMMA30MMA_64x64x32_F32E4M3E4M3_SS_TNILNSO_7ScaleInE1ELSQ_1EEEEEENS4_6LayoutINS5_IJNSA_ILi2EEESB_SB_EEENS5_IJSB_NSA_ILi0EEESW_EEEEENS5_IJNS4_10UnderscoreESZ_SZ_EEEEENS4_13SM90_TMA_LOADENS4_14ComposedLayoutINS4_7SwizzleILi1ELi4ELi3EEENS4_18smem_ptr_flag_bitsILi8EEENST_INS5_IJNSA_ILi8EEESH_EEENS5_IJSH_SB_EEEEEEEvNS4_8identityES12_S1C_vS1D_EENS_8epilogue10collective6detail29Sm90TmaWarpSpecializedAdapterINS1G_15DefaultEpilogueISJ_SK_SK_NS1F_6thread17LinearCombinationISJ_Li1EffLNS1K_9ScaleType4KindE0ELNS_15FloatRoundStyleE2ESJ_EENS1_15EpilogueDefaultEEEEEvvEEEEvNT_6ParamsE)
        /*0230*/ 	.short	0x0210
        /*0232*/ 	.short	0x0470


	//----- nvinfo : EIATTR_SW_WAR
	.align		4
.L_36:
        /*0234*/ 	.byte	0x04, 0x36
        /*0236*/ 	.short	(.L_38 - .L_37)
.L_37:
        /*0238*/ 	.word	0x00000008
.L_38:


//--------------------- .nv.callgraph             --------------------------
	.section	.nv.callgraph,"",@"SHT_CUDA_CALLGRAPH"
	.align	4
	.sectionentsize	8
	.align		4
        /*0000*/ 	.word	0x00000000
	.align		4
        /*0004*/ 	.word	0xffffffff
	.align		4
        /*0008*/ 	.word	0x00000000
	.align		4
        /*000c*/ 	.word	0xfffffffe
	.align		4
        /*0010*/ 	.word	0x00000000
	.align		4
        /*0014*/ 	.word	0xfffffffd
	.align		4
        /*0018*/ 	.word	0x00000000
	.align		4
        /*001c*/ 	.word	0xfffffffc


//--------------------- .nv.constant4             --------------------------
	.section	.nv.constant4,"a",@progbits
	.align	8
	.align		8
.nv.constant4:
        /*0000*/ 	.dword	_ZN39_INTERNAL_bba09372_4_k_cu_0a103811_28714cuda3std3__45__cpo5beginE
	.align		8
        /*0008*/ 	.dword	_ZN39_INTERNAL_bba09372_4_k_cu_0a103811_28714cuda3std3__45__cpo3endE
	.align		8
        /*0010*/ 	.dword	_ZN39_INTERNAL_bba09372_4_k_cu_0a103811_28714cuda3std3__45__cpo6cbeginE
	.align		8
        /*0018*/ 	.dword	_ZN39_INTERNAL_bba09372_4_k_cu_0a103811_28714cuda3std3__45__cpo4cendE
	.align		8
        /*0020*/ 	.dword	_ZN39_INTERNAL_bba09372_4_k_cu_0a103811_28714cuda3std3__441_GLOBAL__N__bba09372_4_k_cu_0a103811_28716ignoreE
	.align		8
        /*0028*/ 	.dword	_ZN39_INTERNAL_bba09372_4_k_cu_0a103811_28714cuda3std3__419piecewise_constructE
	.align		8
        /*0030*/ 	.dword	_ZN39_INTERNAL_bba09372_4_k_cu_0a103811_28714cuda3std3__48in_placeE
	.align		8
        /*0038*/ 	.dword	_ZN39_INTERNAL_bba09372_4_k_cu_0a103811_28714cuda3std6ranges3__45__cpo4swapE
	.align		8
        /*0040*/ 	.dword	_ZN39_INTERNAL_bba09372_4_k_cu_0a103811_28714cuda3std6ranges3__45__cpo9iter_moveE
	.align		8
        /*0048*/ 	.dword	_ZN39_INTERNAL_bba09372_4_k_cu_0a103811_28714cute7productE
	.align		8
        /*0050*/ 	.dword	_ZN39_INTERNAL_bba09372_4_k_cu_0a103811_28714cute1_E


//--------------------- .text._ZN7cutlass13device_kernelINS_4gemm6kernel13GemmUniversalIN4cute5tupleIJiiiiEEENS1_10collective13CollectiveMmaINS1_37MainloopSm90TmaGmmaWarpSpecializedFP8ILi3ENS5_IJNS4_1CILi1EEESB_SB_EEENS1_35KernelTmaWarpSpecializedCooperativeEEENS5_IJNSA_ILi128EEENSA_ILi64EEENSA_ILi32EEEEEENS_12float_e4m3_tENS5_IJlSB_lEEESJ_SK_NS4_8TiledMMAINS4_8MMA_AtomIJNS4_4SM904GMMA30MMA_64x64x32_F32E4M3E4M3_SS_TNILNSO_7ScaleInE1ELSQ_1EEEEEENS4_6LayoutINS5_IJNSA_ILi2EEESB_SB_EEENS5_IJSB_NSA_ILi0EEESW_EEEEENS5_IJNS4_10UnderscoreESZ_SZ_EEEEENS4_13SM90_TMA_LOADENS4_14ComposedLayoutINS4_7SwizzleILi1ELi4ELi3EEENS4_18smem_ptr_flag_bitsILi8EEENST_INS5_IJNSA_ILi8EEESH_EEENS5_IJSH_SB_EEEEEEEvNS4_8identityES12_S1C_vS1D_EENS_8epilogue10collective6detail29Sm90TmaWarpSpecializedAdapterINS1G_15DefaultEpilogueISJ_SK_SK_NS1F_6thread17LinearCombinationISJ_Li1EffLNS1K_9ScaleType4KindE0ELNS_15FloatRoundStyleE2ESJ_EENS1_15EpilogueDefaultEEEEEvvEEEEvNT_6ParamsE --------------------------
	.section	.text._ZN7cutlass13device_kernelINS_4gemm6kernel13GemmUniversalIN4cute5tupleIJiiiiEEENS1_10collective13CollectiveMmaINS1_37MainloopSm90TmaGmmaWarpSpecializedFP8ILi3ENS5_IJNS4_1CILi1EEESB_SB_EEENS1_35KernelTmaWarpSpecializedCooperativeEEENS5_IJNSA_ILi128EEENSA_ILi64EEENSA_ILi32EEEEEENS_12float_e4m3_tENS5_IJlSB_lEEESJ_SK_NS4_8TiledMMAINS4_8MMA_AtomIJNS4_4SM904GMMA30MMA_64x64x32_F32E4M3E4M3_SS_TNILNSO_7ScaleInE1ELSQ_1EEEEEENS4_6LayoutINS5_IJNSA_ILi2EEESB_SB_EEENS5_IJSB_NSA_ILi0EEESW_EEEEENS5_IJNS4_10UnderscoreESZ_SZ_EEEEENS4_13SM90_TMA_LOADENS4_14ComposedLayoutINS4_7SwizzleILi1ELi4ELi3EEENS4_18smem_ptr_flag_bitsILi8EEENST_INS5_IJNSA_ILi8EEESH_EEENS5_IJSH_SB_EEEEEEEvNS4_8identityES12_S1C_vS1D_EENS_8epilogue10collective6detail29Sm90TmaWarpSpecializedAdapterINS1G_15DefaultEpilogueISJ_SK_SK_NS1F_6thread17LinearCombinationISJ_Li1EffLNS1K_9ScaleType4KindE0ELNS_15FloatRoundStyleE2ESJ_EENS1_15EpilogueDefaultEEEEEvvEEEEvNT_6ParamsE,"ax",@progbits
	.align	128
.text._ZN7cutlass13device_kernelINS_4gemm6kernel13GemmUniversalIN4cute5tupleIJiiiiEEENS1_10collective13CollectiveMmaINS1_37MainloopSm90TmaGmmaWarpSpecializedFP8ILi3ENS5_IJNS4_1CILi1EEESB_SB_EEENS1_35KernelTmaWarpSpecializedCooperativeEEENS5_IJNSA_ILi128EEENSA_ILi64EEENSA_ILi32EEEEEENS_12float_e4m3_tENS5_IJlSB_lEEESJ_SK_NS4_8TiledMMAINS4_8MMA_AtomIJNS4_4SM904GMMA30MMA_64x64x32_F32E4M3E4M3_SS_TNILNSO_7ScaleInE1ELSQ_1EEEEEENS4_6LayoutINS5_IJNSA_ILi2EEESB_SB_EEENS5_IJSB_NSA_ILi0EEESW_EEEEENS5_IJNS4_10UnderscoreESZ_SZ_EEEEENS4_13SM90_TMA_LOADENS4_14ComposedLayoutINS4_7SwizzleILi1ELi4ELi3EEENS4_18smem_ptr_flag_bitsILi8EEENST_INS5_IJNSA_ILi8EEESH_EEENS5_IJSH_SB_EEEEEEEvNS4_8identityES12_S1C_vS1D_EENS_8epilogue10collective6detail29Sm90TmaWarpSpecializedAdapterINS1G_15DefaultEpilogueISJ_SK_SK_NS1F_6thread17LinearCombinationISJ_Li1EffLNS1K_9ScaleType4KindE0ELNS_15FloatRoundStyleE2ESJ_EENS1_15EpilogueDefaultEEEEEvvEEEEvNT_6ParamsE:
        .type           _ZN7cutlass13device_kernelINS_4gemm6kernel13GemmUniversalIN4cute5tupleIJiiiiEEENS1_10collective13CollectiveMmaINS1_37MainloopSm90TmaGmmaWarpSpecializedFP8ILi3ENS5_IJNS4_1CILi1EEESB_SB_EEENS1_35KernelTmaWarpSpecializedCooperativeEEENS5_IJNSA_ILi128EEENSA_ILi64EEENSA_ILi32EEEEEENS_12float_e4m3_tENS5_IJlSB_lEEESJ_SK_NS4_8TiledMMAINS4_8MMA_AtomIJNS4_4SM904GMMA30MMA_64x64x32_F32E4M3E4M3_SS_TNILNSO_7ScaleInE1ELSQ_1EEEEEENS4_6LayoutINS5_IJNSA_ILi2EEESB_SB_EEENS5_IJSB_NSA_ILi0EEESW_EEEEENS5_IJNS4_10UnderscoreESZ_SZ_EEEEENS4_13SM90_TMA_LOADENS4_14ComposedLayoutINS4_7SwizzleILi1ELi4ELi3EEENS4_18smem_ptr_flag_bitsILi8EEENST_INS5_IJNSA_ILi8EEESH_EEENS5_IJSH_SB_EEEEEEEvNS4_8identityES12_S1C_vS1D_EENS_8epilogue10collective6detail29Sm90TmaWarpSpecializedAdapterINS1G_15DefaultEpilogueISJ_SK_SK_NS1F_6thread17LinearCombinationISJ_Li1EffLNS1K_9ScaleType4KindE0ELNS_15FloatRoundStyleE2ESJ_EENS1_15EpilogueDefaultEEEEEvvEEEEvNT_6ParamsE,@function
        .size           _ZN7cutlass13device_kernelINS_4gemm6kernel13GemmUniversalIN4cute5tupleIJiiiiEEENS1_10collective13CollectiveMmaINS1_37MainloopSm90TmaGmmaWarpSpecializedFP8ILi3ENS5_IJNS4_1CILi1EEESB_SB_EEENS1_35KernelTmaWarpSpecializedCooperativeEEENS5_IJNSA_ILi128EEENSA_ILi64EEENSA_ILi32EEEEEENS_12float_e4m3_tENS5_IJlSB_lEEESJ_SK_NS4_8TiledMMAINS4_8MMA_AtomIJNS4_4SM904GMMA30MMA_64x64x32_F32E4M3E4M3_SS_TNILNSO_7ScaleInE1ELSQ_1EEEEEENS4_6LayoutINS5_IJNSA_ILi2EEESB_SB_EEENS5_IJSB_NSA_ILi0EEESW_EEEEENS5_IJNS4_10UnderscoreESZ_SZ_EEEEENS4_13SM90_TMA_LOADENS4_14ComposedLayoutINS4_7SwizzleILi1ELi4ELi3EEENS4_18smem_ptr_flag_bitsILi8EEENST_INS5_IJNSA_ILi8EEESH_EEENS5_IJSH_SB_EEEEEEEvNS4_8identityES12_S1C_vS1D_EENS_8epilogue10collective6detail29Sm90TmaWarpSpecializedAdapterINS1G_15DefaultEpilogueISJ_SK_SK_NS1F_6thread17LinearCombinationISJ_Li1EffLNS1K_9ScaleType4KindE0ELNS_15FloatRoundStyleE2ESJ_EENS1_15EpilogueDefaultEEEEEvvEEEEvNT_6ParamsE,(.L_x_135 - _ZN7cutlass13device_kernelINS_4gemm6kernel13GemmUniversalIN4cute5tupleIJiiiiEEENS1_10collective13CollectiveMmaINS1_37MainloopSm90TmaGmmaWarpSpecializedFP8ILi3ENS5_IJNS4_1CILi1EEESB_SB_EEENS1_35KernelTmaWarpSpecializedCooperativeEEENS5_IJNSA_ILi128EEENSA_ILi64EEENSA_ILi32EEEEEENS_12float_e4m3_tENS5_IJlSB_lEEESJ_SK_NS4_8TiledMMAINS4_8MMA_AtomIJNS4_4SM904GMMA30MMA_64x64x32_F32E4M3E4M3_SS_TNILNSO_7ScaleInE1ELSQ_1EEEEEENS4_6LayoutINS5_IJNSA_ILi2EEESB_SB_EEENS5_IJSB_NSA_ILi0EEESW_EEEEENS5_IJNS4_10UnderscoreESZ_SZ_EEEEENS4_13SM90_TMA_LOADENS4_14ComposedLayoutINS4_7SwizzleILi1ELi4ELi3EEENS4_18smem_ptr_flag_bitsILi8EEENST_INS5_IJNSA_ILi8EEESH_EEENS5_IJSH_SB_EEEEEEEvNS4_8identityES12_S1C_vS1D_EENS_8epilogue10collective6detail29Sm90TmaWarpSpecializedAdapterINS1G_15DefaultEpilogueISJ_SK_SK_NS1F_6thread17LinearCombinationISJ_Li1EffLNS1K_9ScaleType4KindE0ELNS_15FloatRoundStyleE2ESJ_EENS1_15EpilogueDefaultEEEEEvvEEEEvNT_6ParamsE)
        .other          _ZN7cutlass13device_kernelINS_4gemm6kernel13GemmUniversalIN4cute5tupleIJiiiiEEENS1_10collective13CollectiveMmaINS1_37MainloopSm90TmaGmmaWarpSpecializedFP8ILi3ENS5_IJNS4_1CILi1EEESB_SB_EEENS1_35KernelTmaWarpSpecializedCooperativeEEENS5_IJNSA_ILi128EEENSA_ILi64EEENSA_ILi32EEEEEENS_12float_e4m3_tENS5_IJlSB_lEEESJ_SK_NS4_8TiledMMAINS4_8MMA_AtomIJNS4_4SM904GMMA30MMA_64x64x32_F32E4M3E4M3_SS_TNILNSO_7ScaleInE1ELSQ_1EEEEEENS4_6LayoutINS5_IJNSA_ILi2EEESB_SB_EEENS5_IJSB_NSA_ILi0EEESW_EEEEENS5_IJNS4_10UnderscoreESZ_SZ_EEEEENS4_13SM90_TMA_LOADENS4_14ComposedLayoutINS4_7SwizzleILi1ELi4ELi3EEENS4_18smem_ptr_flag_bitsILi8EEENST_INS5_IJNSA_ILi8EEESH_EEENS5_IJSH_SB_EEEEEEEvNS4_8identityES12_S1C_vS1D_EENS_8epilogue10collective6detail29Sm90TmaWarpSpecializedAdapterINS1G_15DefaultEpilogueISJ_SK_SK_NS1F_6thread17LinearCombinationISJ_Li1EffLNS1K_9ScaleType4KindE0ELNS_15FloatRoundStyleE2ESJ_EENS1_15EpilogueDefaultEEEEEvvEEEEvNT_6ParamsE,@"STO_CUDA_ENTRY STV_DEFAULT"
_ZN7cutlass13device_kernelINS_4gemm6kernel13GemmUniversalIN4cute5tupleIJiiiiEEENS1_10collective13CollectiveMmaINS1_37MainloopSm90TmaGmmaWarpSpecializedFP8ILi3ENS5_IJNS4_1CILi1EEESB_SB_EEENS1_35KernelTmaWarpSpecializedCooperativeEEENS5_IJNSA_ILi128EEENSA_ILi64EEENSA_ILi32EEEEEENS_12float_e4m3_tENS5_IJlSB_lEEESJ_SK_NS4_8TiledMMAINS4_8MMA_AtomIJNS4_4SM904GMMA30MMA_64x64x32_F32E4M3E4M3_SS_TNILNSO_7ScaleInE1ELSQ_1EEEEEENS4_6LayoutINS5_IJNSA_ILi2EEESB_SB_EEENS5_IJSB_NSA_ILi0EEESW_EEEEENS5_IJNS4_10UnderscoreESZ_SZ_EEEEENS4_13SM90_TMA_LOADENS4_14ComposedLayoutINS4_7SwizzleILi1ELi4ELi3EEENS4_18smem_ptr_flag_bitsILi8EEENST_INS5_IJNSA_ILi8EEESH_EEENS5_IJSH_SB_EEEEEEEvNS4_8identityES12_S1C_vS1D_EENS_8epilogue10collective6detail29Sm90TmaWarpSpecializedAdapterINS1G_15DefaultEpilogueISJ_SK_SK_NS1F_6thread17LinearCombinationISJ_Li1EffLNS1K_9ScaleType4KindE0ELNS_15FloatRoundStyleE2ESJ_EENS1_15EpilogueDefaultEEEEEvvEEEEvNT_6ParamsE:
[----:B------:R-:W-:Y:S01]  /*0000*/  LDC R1, c[0x0][0x28] ;  /* 0x00000a00ff017b82 */ /* 0x000fe20000000800 */
[----:B------:R-:W0:Y:S01]  /*0010*/  S2R R2, SR_TID.X ;  /* 0x0000000000027919 */ /* 0x000e220000002100 */
[----:B------:R-:W-:Y:S01]  /*0020*/  ELECT P0, URZ, PT ;  /* 0x00000000003f782f */ /* 0x000fe20003800000 */
[----:B------:R-:W-:Y:S01]  /*0030*/  BSSY B0, `(.L_x_0) ;  /* 0x000000f000007945 */ /* 0x000fe20003800000 */
[--C-:B0-----:R-:W-:Y:S02]  /*0040*/  SHF.R.U32.HI R0, RZ, 0x5, R2.reuse ;  /* 0x00000005ff007819 */ /* 0x101fe40000011602 */
[----:B------:R-:W-:-:S03]  /*0050*/  SHF.R.U32.HI R4, RZ, 0x7, R2 ;  /* 0x00000007ff047819 */ /* 0x000fc60000011602 */
[----:B------:R-:W0:Y:S04]  /*0060*/  SHFL.IDX PT, R3, R0, RZ, 0x1f ;  /* 0x00001fff00037589 */ /* 0x000e2800000e0000 */
[----:B------:R1:W2:Y:S01]  /*0070*/  SHFL.IDX PT, R7, R4, RZ, 0x1f ;  /* 0x00001fff04077589 */ /* 0x0002a200000e0000 */
[----:B0-----:R-:W-:-:S13]  /*0080*/  ISETP.NE.OR P0, PT, R3, RZ, !P0 ;  /* 0x000000ff0300720c */ /* 0x001fda0004705670 */
[----:B-12---:R-:W-:Y:S05]  /*0090*/  @P0 BRA `(.L_x_1) ;  /* 0x0000000000200947 */ /* 0x006fea0003800000 */
[----:B------:R-:W-:Y:S02]  /*00a0*/  ULDC.64 UR4, c[0x0][0x198] ;  /* 0x0000660000047ab9 */ /* 0x000fe40000000a00 */
[----:B------:R-:W-:Y:S02]  /*00b0*/  UIADD3 UR6, UP0, UR4, 0xf0, URZ ;  /* 0x000000f004067890 */ /* 0x000fe4000ff1e03f */
[----:B------:R-:W-:Y:S02]  /*00c0*/  UIADD3 UR4, UP1, UR4, 0x1f0, URZ ;  /* 0x000001f004047890 */ /* 0x000fe4000ff3e03f */
[----:B------:R-:W-:Y:S02]  /*00d0*/  UIADD3.X UR7, URZ, UR5, URZ, UP0, !UPT ;  /* 0x000000053f077290 */ /* 0x000fe400087fe43f */
[----:B------:R-:W-:-:S07]  /*00e0*/  UIADD3.X UR5, URZ, UR5, URZ, UP1, !UPT ;  /* 0x000000053f057290 */ /* 0x000fce0008ffe43f */
[----:B------:R0:W-:Y:S02]  /*00f0*/  UTMACCTL.PF [UR6] ;  /* 0x00000000060079b9 */ /* 0x0001e40008040000 */
[----:B------:R0:W-:Y:S02]  /*0100*/  UTMACCTL.PF [UR4] ;  /* 0x00000000040079b9 */ /* 0x0001e40008040000 */
[----:B0-----:R-:W-:Y:S01]  /*0110*/  NOP ;  /* 0x0000000000007918 */ /* 0x001fe20000000000 */
.L_x_1:
[----:B------:R-:W-:Y:S05]  /*0120*/  BSYNC B0 ;  /* 0x0000000000007941 */ /* 0x000fea0003800000 */
.L_x_0:
[----:B------:R-:W0:Y:S02]  /*0130*/  SHFL.IDX PT, R4, R0, RZ, 0x1f ;  /* 0x00001fff00047589 */ /* 0x000e2400000e0000 */
[----:B0-----:R-:W-:-:S13]  /*0140*/  ISETP.NE.AND P0, PT, R4, RZ, PT ;  /* 0x000000ff0400720c */ /* 0x001fda0003f05270 */
[----:B------:R-:W-:Y:S05]  /*0150*/  @P0 BRA `(.L_x_2) ;  /* 0x0000000000500947 */ /* 0x000fea0003800000 */
[----:B------:R-:W0:Y:S01]  /*0160*/  S2UR UR8, SR_CgaCtaId ;  /* 0x00000000000879c3 */ /* 0x000e220000008800 */
[----:B------:R-:W-:Y:S01]  /*0170*/  UMOV UR4, 0x400 ;  /* 0x0000040000047882 */ /* 0x000fe20000000000 */
[----:B------:R-:W-:Y:S01]  /*0180*/  UMOV UR5, 0x1 ;  /* 0x0000000100057882 */ /* 0x000fe20000000000 */
[----:B------:R-:W-:Y:S01]  /*0190*/  UMOV UR6, 0x100 ;  /* 0x0000010000067882 */ /* 0x000fe20000000000 */
[----:B------:R-:W-:Y:S01]  /*01a0*/  ELECT P0, URZ, PT ;  /* 0x00000000003f782f */ /* 0x000fe20003800000 */
[----:B------:R-:W-:-:S04]  /*01b0*/  UIADD3 UR6, -UR6, 0x100000, URZ ;  /* 0x0010000006067890 */ /* 0x000fc8000fffe13f */
[----:B------:R-:W-:Y:S02]  /*01c0*/  USHF.L.U32 UR7, UR6, 0xb, URZ ;  /* 0x0000000b06077899 */ /* 0x000fe4000800063f */
[----:B------:R-:W-:Y:S02]  /*01d0*/  USHF.L.U32 UR6, UR6, 0x1, URZ ;  /* 0x0000000106067899 */ /* 0x000fe4000800063f */
[----:B0-----:R-:W-:Y:S02]  /*01e0*/  ULEA UR8, UR8, UR4, 0x18 ;  /* 0x0000000408087291 */ /* 0x001fe4000f8ec03f */
[----:B------:R-:W-:-:S04]  /*01f0*/  UIADD3 UR4, -UR5, 0x100000, URZ ;  /* 0x0010000005047890 */ /* 0x000fc8000fffe13f */
[----:B------:R-:W-:Y:S02]  /*0200*/  USHF.L.U32 UR5, UR4, 0xb, URZ ;  /* 0x0000000b04057899 */ /* 0x000fe4000800063f */
[----:B------:R-:W-:Y:S01]  /*0210*/  USHF.L.U32 UR4, UR4, 0x1, URZ ;  /* 0x0000000104047899 */ /* 0x000fe2000800063f */
[----:B------:R-:W0:Y:S11]  /*0220*/  FENCE.VIEW.ASYNC.S ;  /* 0x00000000000073c6 */ /* 0x000e360000000000 */
[----:B0-----:R0:W1:Y:S01]  /*0230*/  SYNCS.EXCH.64 URZ, [UR8], UR4 ;  /* 0x00000004083f75b2 */ /* 0x0010620008000100 */
[----:B------:R0:W2:Y:S01]  /*0240*/  SYNCS.EXCH.64 URZ, [UR8+0x18], UR6 ;  /* 0x00001806083f75b2 */ /* 0x0000a20008000100 */
[----:B------:R0:W3:Y:S01]  /*0250*/  SYNCS.EXCH.64 URZ, [UR8+0x8], UR4 ;  /* 0x00000804083f75b2 */ /* 0x0000e20008000100 */
[----:B------:R0:W4:Y:S01]  /*0260*/  SYNCS.EXCH.64 URZ, [UR8+0x20], UR6 ;  /* 0x00002006083f75b2 */ /* 0x0001220008000100 */
[----:B------:R0:W0:Y:S01]  /*0270*/  SYNCS.EXCH.64 URZ, [UR8+0x10], UR4 ;  /* 0x00001004083f75b2 */ /* 0x0000220008000100 */
[----:B------:R0:W0:Y:S01]  /*0280*/  SYNCS.EXCH.64 URZ, [UR8+0x28], UR6 ;  /* 0x00002806083f75b2 */ /* 0x0000220008000100 */
[----:B------:R-:W-:Y:S01]  /*0290*/  NOP ;  /* 0x0000000000007918 */ /* 0x000fe20000000000 */
.L_x_2:
[----:B------:R-:W5:Y:S01]  /*02a0*/  SHFL.IDX PT, R0, R0, RZ, 0x1f ;  /* 0x00001fff00007589 */ /* 0x000f6200000e0000 */
[----:B------:R-:W1:Y:S01]  /*02b0*/  LDC R4, c[0x0][0x65c] ;  /* 0x00019700ff047b82 */ /* 0x000e620000000800 */
[----:B------:R-:W-:Y:S02]  /*02c0*/  ELECT P0, URZ, PT ;  /* 0x00000000003f782f */ /* 0x000fe40003800000 */
[----:B------:R-:W-:Y:S01]  /*02d0*/  ISETP.NE.AND P2, PT, R7, RZ, PT ;  /* 0x000000ff0700720c */ /* 0x000fe20003f45270 */
[----:B------:R-:W2:Y:S01]  /*02e0*/  S2R R8, SR_CTAID.Y ;  /* 0x0000000000087919 */ /* 0x000ea20000002600 */
[----:B0-----:R-:W-:Y:S01]  /*02f0*/  UMOV UR4, 0x20 ;  /* 0x0000002000047882 */ /* 0x001fe20000000000 */
[----:B------:R-:W-:Y:S01]  /*0300*/  NOP ;  /* 0x0000000000007918 */ /* 0x000fe20000000000 */
[----:B------:R-:W-:Y:S01]  /*0310*/  NOP ;  /* 0x0000000000007918 */ /* 0x000fe20000000000 */
[----:B------:R-:W0:Y:S01]  /*0320*/  S2R R6, SR_CTAID.X ;  /* 0x0000000000067919 */ /* 0x000e220000002500 */
[----:B-----5:R-:W-:-:S02]  /*0330*/  ISETP.NE.OR P0, PT, R0, RZ, !P0 ;  /* 0x000000ff0000720c */ /* 0x020fc40004705670 */
[----:B-1----:R-:W-:Y:S02]  /*0340*/  ISETP.NE.AND P4, PT, R4, 0x1, PT ;  /* 0x000000010400780c */ /* 0x002fe40003f85270 */
[----:B------:R-:W-:-:S04]  /*0350*/  SHF.R.S32.HI R4, RZ, 0x1f, R3 ;  /* 0x0000001fff047819 */ /* 0x000fc80000011403 */
[----:B------:R-:W-:-:S04]  /*0360*/  LEA.HI R4, R4, R3, RZ, 0x2 ;  /* 0x0000000304047211 */ /* 0x000fc800078f10ff */
[----:B------:R-:W-:Y:S01]  /*0370*/  LOP3.LUT R4, R4, 0xfffffffc, RZ, 0xc0, !PT ;  /* 0xfffffffc04047812 */ /* 0x000fe200078ec0ff */
[----:B------:R-:W-:Y:S01]  /*0380*/  VOTEU.ALL UP0, P0 ;  /* 0x00000000003f7886 */ /* 0x000fe20000000000 */
[----:B------:R-:W-:Y:S01]  /*0390*/  VOTEU.ALL UP1, P0 ;  /* 0x00000000003f7886 */ /* 0x000fe20000020000 */
[----:B------:R-:W0:Y:S01]  /*03a0*/  @P4 LDC R9, c[0x0][0x10] ;  /* 0x00000400ff094b82 */ /* 0x000e220000000800 */
[----:B------:R-:W-:Y:S02]  /*03b0*/  @P4 IMAD.MOV.U32 R5, RZ, RZ, RZ ;  /* 0x000000ffff054224 */ /* 0x000fe400078e00ff */
[----:B------:R-:W-:Y:S01]  /*03c0*/  IMAD.IADD R3, R3, 0x1, -R4 ;  /* 0x0000000103037824 */ /* 0x000fe200078e0a04 */
[----:B------:R-:W-:Y:S01]  /*03d0*/  @!UP0 UMOV UR6, 0x400 ;  /* 0x0000040000068882 */ /* 0x000fe20000000000 */
[----:B------:R-:W-:-:S04]  /*03e0*/  @!UP0 UIADD3 UR4, -UR4, 0x100000, URZ ;  /* 0x0010000004048890 */ /* 0x000fc8000fffe13f */
[----:B------:R-:W-:Y:S02]  /*03f0*/  @!UP0 USHF.L.U32 UR5, UR4, 0xb, URZ ;  /* 0x0000000b04058899 */ /* 0x000fe4000800063f */
[----:B------:R-:W-:Y:S01]  /*0400*/  @!UP0 USHF.L.U32 UR4, UR4, 0x1, URZ ;  /* 0x0000000104048899 */ /* 0x000fe2000800063f */
[----:B--2---:R-:W-:Y:S01]  /*0410*/  @P4 IMAD.MOV.U32 R4, RZ, RZ, R8 ;  /* 0x000000ffff044224 */ /* 0x004fe200078e0008 */
[----:B------:R-:W1:Y:S01]  /*0420*/  @!UP0 S2UR UR7, SR_CgaCtaId ;  /* 0x00000000000789c3 */ /* 0x000e620000008800 */
[----:B------:R-:W-:-:S07]  /*0430*/  @P4 IMAD.MOV.U32 R13, RZ, RZ, RZ ;  /* 0x000000ffff0d4224 */ /* 0x000fce00078e00ff */
[----:B------:R-:W2:Y:S01]  /*0440*/  @!P4 LDC R11, c[0x0][0xc] ;  /* 0x00000300ff0bcb82 */ /* 0x000ea20000000800 */
[----:B0-----:R-:W-:-:S04]  /*0450*/  @P4 IMAD.WIDE.U32 R4, R6, R9, R4 ;  /* 0x0000000906044225 */ /* 0x001fc800078e0004 */
[----:B------:R-:W-:Y:S02]  /*0460*/  VIADD R9, R7, 0xffffffff ;  /* 0xffffffff07097836 */ /* 0x000fe40000000000 */
[----:B------:R-:W-:Y:S01]  /*0470*/  @P4 IMAD.MOV.U32 R0, RZ, RZ, R4 ;  /* 0x000000ffff004224 */ /* 0x000fe200078e0004 */
[----:B-1----:R-:W-:Y:S02]  /*0480*/  @!UP0 ULEA UR6, UR7, UR6, 0x18 ;  /* 0x0000000607068291 */ /* 0x002fe4000f8ec03f */
[----:B------:R-:W-:Y:S01]  /*0490*/  ISETP.GE.U32.AND P1, PT, R9, 0x2, PT ;  /* 0x000000020900780c */ /* 0x000fe20003f26070 */
[----:B------:R-:W-:Y:S01]  /*04a0*/  VOTEU.ALL UP0, P0 ;  /* 0x00000000003f7886 */ /* 0x000fe20000000000 */
[----:B------:R-:W-:Y:S01]  /*04b0*/  ISETP.NE.AND P0, PT, R3, 0x3, PT ;  /* 0x000000030300780c */ /* 0x000fe20003f05270 */
[----:B------:R-:W-:-:S03]  /*04c0*/  @P4 IMAD.IADD R5, R5, 0x1, R13 ;  /* 0x0000000105054824 */ /* 0x000fc600078e020d */
[----:B------:R-:W-:-:S04]  /*04d0*/  ISETP.EQ.OR P0, PT, R3, RZ, !P0 ;  /* 0x000000ff0300720c */ /* 0x000fc80004702670 */
[----:B------:R-:W-:Y:S01]  /*04e0*/  ISETP.EQ.AND P0, PT, R7, RZ, P0 ;  /* 0x000000ff0700720c */ /* 0x000fe20000702270 */
[----:B------:R-:W-:Y:S01]  /*04f0*/  IMAD.MOV.U32 R7, RZ, RZ, RZ ;  /* 0x000000ffff077224 */ /* 0x000fe200078e00ff */
[----:B------:R-:W0:Y:S02]  /*0500*/  FENCE.VIEW.ASYNC.S ;  /* 0x00000000000073c6 */ /* 0x000e240000000000 */
[----:B0-----:R0:W3:Y:S01]  /*0510*/  @!UP0 SYNCS.EXCH.64 URZ, [UR6+0x40], UR4 ;  /* 0x00004004063f85b2 */ /* 0x0010e20008000100 */
[----:B------:R-:W-:Y:S01]  /*0520*/  SEL R4, RZ, 0x1, !P0 ;  /* 0x00000001ff047807 */ /* 0x000fe20004000000 */
[----:B--2---:R-:W-:-:S03]  /*0530*/  @!P4 IMAD.WIDE.U32 R10, R11, R8, R6 ;  /* 0x000000080b0ac225 */ /* 0x004fc600078e0006 */
[----:B------:R-:W-:Y:S01]  /*0540*/  SEL R4, R4, 0x2, P1 ;  /* 0x0000000204047807 */ /* 0x000fe20000800000 */
[----:B------:R-:W-:Y:S02]  /*0550*/  @!P4 IMAD.MOV.U32 R0, RZ, RZ, R10 ;  /* 0x000000ffff00c224 */ /* 0x000fe400078e000a */
[----:B------:R-:W-:Y:S01]  /*0560*/  @!P4 IMAD.MOV.U32 R5, RZ, RZ, R11 ;  /* 0x000000ffff05c224 */ /* 0x000fe200078e000b */
[----:B------:R0:W3:Y:S01]  /*0570*/  @!UP1 SYNCS.EXCH.64 URZ, [UR6+0x48], UR4 ;  /* 0x00004804063f95b2 */ /* 0x0000e20008000100 */
[----:B------:R-:W-:Y:S01]  /*0580*/  NOP ;  /* 0x0000000000007918 */ /* 0x000fe20000000000 */
[----:B---34-:R-:W-:Y:S06]  /*0590*/  BAR.SYNC.DEFER_BLOCKING 0x0 ;  /* 0x0000000000007b1d */ /* 0x018fec0000010000 */
[----:B------:R-:W-:Y:S05]  /*05a0*/  @!P2 BRA `(.L_x_3) ;  /* 0x0000004800f8a947 */ /* 0x000fea0003800000 */
[----:B------:R-:W-:-:S13]  /*05b0*/  ISETP.GT.U32.AND P0, PT, R9, 0x1, PT ;  /* 0x000000010900780c */ /* 0x000fda0003f04070 */
[----:B0-----:R-:W-:Y:S05]  /*05c0*/  @P0 EXIT ;  /* 0x000000000000094d */ /* 0x001fea0003800000 */
[----:B------:R-:W-:Y:S01]  /*05d0*/  ULDC.64 UR4, c[0x0][0x650] ;  /* 0x0001940000047ab9 */ /* 0x000fe20000000a00 */
[----:B------:R-:W-:Y:S01]  /*05e0*/  PRMT R9, RZ, 0x7610, R9 ;  /* 0x00007610ff097816 */ /* 0x000fe20000000009 */
[----:B------:R-:W-:Y:S01]  /*05f0*/  IMAD.MOV.U32 R16, RZ, RZ, -0x1 ;  /* 0xffffffffff107424 */ /* 0x000fe200078e00ff */
[----:B------:R-:W-:Y:S01]  /*0600*/  ISETP.GE.U32.AND P0, PT, R0, UR4, PT ;  /* 0x0000000400007c0c */ /* 0x000fe2000bf06070 */
[----:B------:R-:W-:Y:S02]  /*0610*/  IMAD.MOV.U32 R12, RZ, RZ, -0x1 ;  /* 0xffffffffff0c7424 */ /* 0x000fe400078e00ff */
[----:B------:R-:W-:Y:S01]  /*0620*/  IMAD.MOV.U32 R69, RZ, RZ, -0x1 ;  /* 0xffffffffff457424 */ /* 0x000fe200078e00ff */
[----:B------:R-:W-:-:S13]  /*0630*/  ISETP.GE.U32.AND.EX P0, PT, R5, UR5, PT, P0 ;  /* 0x0000000505007c0c */ /* 0x000fda000bf06100 */
[----:B------:R-:W-:Y:S05]  /*0640*/  @P0 BRA `(.L_x_4) ;  /* 0x0000000400600947 */ /* 0x000fea0003800000 */
[----:B------:R-:W0:Y:S01]  /*0650*/  LDC.64 R16, c[0x0][0x628] ;  /* 0x00018a00ff107b82 */ /* 0x000e220000000a00 */
[----:B------:R-:W-:Y:S02]  /*0660*/  IMAD.MOV.U32 R10, RZ, RZ, R0 ;  /* 0x000000ffff0a7224 */ /* 0x000fe400078e0000 */
[----:B------:R-:W-:-:S05]  /*0670*/  IMAD.MOV.U32 R11, RZ, RZ, R5 ;  /* 0x000000ffff0b7224 */ /* 0x000fca00078e0005 */
[----:B------:R-:W1:Y:S08]  /*0680*/  LDC R18, c[0x0][0x630] ;  /* 0x00018c00ff127b82 */ /* 0x000e700000000800 */
[----:B------:R-:W2:Y:S01]  /*0690*/  LDC.64 R20, c[0x0][0x620] ;  /* 0x00018800ff147b82 */ /* 0x000ea20000000a00 */
[----:B0-----:R-:W-:-:S04]  /*06a0*/  ISETP.NE.U32.AND P0, PT, R16, RZ, PT ;  /* 0x000000ff1000720c */ /* 0x001fc80003f05070 */
[----:B------:R-:W-:-:S13]  /*06b0*/  ISETP.NE.AND.EX P0, PT, R17, RZ, PT, P0 ;  /* 0x000000ff1100720c */ /* 0x000fda0003f05300 */
[----:B-12---:R-:W-:Y:S05]  /*06c0*/  @!P0 BRA `(.L_x_5) ;  /* 0x0000000000288947 */ /* 0x006fea0003800000 */
[----:B------:R-:W0:Y:S02]  /*06d0*/  LDC R3, c[0x0][0x634] ;  /* 0x00018d00ff037b82 */ /* 0x000e240000000800 */
[----:B0-----:R-:W-:-:S05]  /*06e0*/  IADD3 R3, P0, R0, R3, RZ ;  /* 0x0000000300037210 */ /* 0x001fca0007f1e0ff */
[----:B------:R-:W-:-:S04]  /*06f0*/  IMAD.X R9, RZ, RZ, R5, P0 ;  /* 0x000000ffff097224 */ /* 0x000fc800000e0605 */
[----:B------:R-:W-:-:S04]  /*0700*/  IMAD.WIDE.U32 R10, R9, R16, RZ ;  /* 0x00000010090a7225 */ /* 0x000fc800078e00ff */
[----:B------:R-:W-:-:S04]  /*0710*/  IMAD.WIDE.U32 R12, P0, R3, R17, R10 ;  /* 0x00000011030c7225 */ /* 0x000fc8000780000a */
[----:B------:R-:W-:-:S04]  /*0720*/  IMAD.WIDE.U32 R10, R3, R16, RZ ;  /* 0x00000010030a7225 */ /* 0x000fc800078e00ff */
[----:B------:R-:W-:Y:S01]  /*0730*/  IMAD.X R15, RZ, RZ, RZ, P0 ;  /* 0x000000ffff0f7224 */ /* 0x000fe200000e06ff */
[----:B------:R-:W-:Y:S01]  /*0740*/  IADD3 RZ, P0, R11, R12, RZ ;  /* 0x0000000c0bff7210 */ /* 0x000fe20007f1e0ff */
[----:B------:R-:W-:-:S04]  /*0750*/  IMAD.MOV.U32 R14, RZ, RZ, R13 ;  /* 0x000000ffff0e7224 */ /* 0x000fc800078e000d */
[----:B------:R-:W-:-:S08]  /*0760*/  IMAD.WIDE.U32.X R10, R9, R17, R14, P0 ;  /* 0x00000011090a7225 */ /* 0x000fd000000e040e */
.L_x_5:
[-CC-:B------:R-:W-:Y:S01]  /*0770*/  SHF.R.U64 R69, R10, R18.reuse, R11.reuse ;  /* 0x000000120a457219 */ /* 0x180fe2000000120b */
[----:B------:R-:W0:Y:S01]  /*0780*/  LDC.64 R22, c[0x0][0x640] ;  /* 0x00019000ff167b82 */ /* 0x000e220000000a00 */
[----:B------:R-:W-:Y:S01]  /*0790*/  SHF.R.U32.HI R7, RZ, R18, R11 ;  /* 0x00000012ff077219 */ /* 0x000fe2000001160b */
[----:B------:R-:W-:Y:S01]  /*07a0*/  ULDC UR4, c[0x0][0x150] ;  /* 0x0000540000047ab9 */ /* 0x000fe20000000800 */
[----:B------:R-:W-:Y:S01]  /*07b0*/  IADD3 R9, P0, RZ, -R69, RZ ;  /* 0x80000045ff097210 */ /* 0x000fe20007f1e0ff */
[----:B------:R-:W-:Y:S01]  /*07c0*/  IMAD.MOV.U32 R10, RZ, RZ, R0 ;  /* 0x000000ffff0a7224 */ /* 0x000fe200078e0000 */
[----:B------:R-:W-:Y:S01]  /*07d0*/  I2FP.F32.U32 R3, R6 ;  /* 0x0000000600037245 */ /* 0x000fe20000201000 */
[----:B------:R-:W-:Y:S02]  /*07e0*/  IMAD.MOV.U32 R11, RZ, RZ, R5 ;  /* 0x000000ffff0b7224 */ /* 0x000fe400078e0005 */
[----:B------:R-:W1:Y:S01]  /*07f0*/  LDC R14, c[0x0][0x618] ;  /* 0x00018600ff0e7b82 */ /* 0x000e620000000800 */
[----:B------:R-:W-:-:S02]  /*0800*/  IMAD.X R13, RZ, RZ, ~R7, P0 ;  /* 0x000000ffff0d7224 */ /* 0x000fc400000e0e07 */
[----:B------:R-:W-:Y:S01]  /*0810*/  FMUL R3, R3, UR4 ;  /* 0x0000000403037c20 */ /* 0x000fe20008400000 */
[----:B------:R-:W-:Y:S01]  /*0820*/  IMAD.WIDE.U32 R10, R9, R20, R10 ;  /* 0x00000014090a7225 */ /* 0x000fe200078e000a */
[----:B------:R-:W-:-:S03]  /*0830*/  ULDC UR4, c[0x0][0x154] ;  /* 0x0000550000047ab9 */ /* 0x000fc60000000800 */
[----:B------:R-:W-:Y:S01]  /*0840*/  IMAD R12, R13, R20, RZ ;  /* 0x000000140d0c7224 */ /* 0x000fe200078e02ff */
[----:B------:R-:W2:Y:S01]  /*0850*/  LDC R7, c[0x0][0x144] ;  /* 0x00005100ff077b82 */ /* 0x000ea20000000800 */
[----:B------:R-:W3:Y:S01]  /*0860*/  F2I.U32.TRUNC.NTZ R3, R3 ;  /* 0x0000000300037305 */ /* 0x000ee2000020f000 */
[----:B------:R-:W-:Y:S02]  /*0870*/  IMAD.MOV.U32 R13, RZ, RZ, -0x1 ;  /* 0xffffffffff0d7424 */ /* 0x000fe400078e00ff */
[----:B------:R-:W-:-:S04]  /*0880*/  IMAD R9, R9, R21, R12 ;  /* 0x0000001509097224 */ /* 0x000fc800078e020c */
[----:B------:R-:W4:Y:S01]  /*0890*/  LDC R18, c[0x0][0x608] ;  /* 0x00018200ff127b82 */ /* 0x000f220000000800 */
[----:B------:R-:W-:Y:S01]  /*08a0*/  IMAD.IADD R11, R11, 0x1, R9 ;  /* 0x000000010b0b7824 */ /* 0x000fe200078e0209 */
[----:B0-----:R-:W-:Y:S02]  /*08b0*/  ISETP.NE.U32.AND P0, PT, R22, RZ, PT ;  /* 0x000000ff1600720c */ /* 0x001fe40003f05070 */
[----:B------:R-:W-:Y:S02]  /*08c0*/  I2FP.F32.U32 R9, R8 ;  /* 0x0000000800097245 */ /* 0x000fe40000201000 */
[----:B------:R-:W-:Y:S02]  /*08d0*/  ISETP.NE.AND.EX P0, PT, R23, RZ, PT, P0 ;  /* 0x000000ff1700720c */ /* 0x000fe40003f05300 */
[----:B------:R-:W0:Y:S01]  /*08e0*/  LDC R12, c[0x0][0x658] ;  /* 0x00019600ff0c7b82 */ /* 0x000e220000000800 */
[-C--:B-1----:R-:W-:Y:S01]  /*08f0*/  SHF.R.U64 R16, R10, R14.reuse, R11 ;  /* 0x0000000e0a107219 */ /* 0x082fe2000000120b */
[----:B---3--:R-:W-:Y:S01]  /*0900*/  IMAD.MOV R10, RZ, RZ, -R3 ;  /* 0x000000ffff0a7224 */ /* 0x008fe200078e0a03 */
[----:B------:R-:W-:-:S05]  /*0910*/  SHF.R.U32.HI R11, RZ, R14, R11 ;  /* 0x0000000eff0b7219 */ /* 0x000fca000001160b */
[----:B------:R-:W1:Y:S01]  /*0920*/  LDC R17, c[0x0][0x148] ;  /* 0x00005200ff117b82 */ /* 0x000e620000000800 */
[----:B--2---:R-:W-:Y:S02]  /*0930*/  IMAD R3, R7, R10, R6 ;  /* 0x0000000a07037224 */ /* 0x004fe400078e0206 */
[----:B------:R-:W-:-:S04]  /*0940*/  FMUL R7, R9, UR4 ;  /* 0x0000000409077c20 */ /* 0x000fc80008400000 */
[----:B------:R2:W3:Y:S01]  /*0950*/  F2I.U32.TRUNC.NTZ R15, R7 ;  /* 0x00000007000f7305 */ /* 0x0004e2000020f000 */
[----:B------:R-:W1:Y:S01]  /*0960*/  LDC R21, c[0x0][0x600] ;  /* 0x00018000ff157b82 */ /* 0x000e620000000800 */
[-CC-:B----4-:R-:W-:Y:S02]  /*0970*/  SHF.R.U64 R27, R16, R18.reuse, R11.reuse ;  /* 0x00000012101b7219 */ /* 0x190fe4000000120b */
[----:B------:R-:W-:Y:S01]  /*0980*/  SHF.R.U32.HI R9, RZ, R18, R11 ;  /* 0x00000012ff097219 */ /* 0x000fe2000001160b */
[----:B------:R-:W-:-:S04]  /*0990*/  IMAD.MOV.U32 R11, RZ, RZ, 0x1 ;  /* 0x00000001ff0b7424 */ /* 0x000fc800078e00ff */
[----:B------:R-:W4:Y:S01]  /*09a0*/  LDC R20, c[0x0][0x648] ;  /* 0x00019200ff147b82 */ /* 0x000f220000000800 */
[-C--:B0-----:R-:W-:Y:S02]  /*09b0*/  SHF.L.U32 R6, R13, R12.reuse, RZ ;  /* 0x0000000c0d067219 */ /* 0x081fe400000006ff */
[-CC-:B------:R-:W-:Y:S02]  /*09c0*/  SHF.R.U64 R18, R27, R12.reuse, R9.reuse ;  /* 0x0000000c1b127219 */ /* 0x180fe40000001209 */
[----:B------:R-:W-:Y:S02]  /*09d0*/  SHF.R.U32.HI R19, RZ, R12, R9 ;  /* 0x0000000cff137219 */ /* 0x000fe40000011609 */
[----:B------:R-:W-:Y:S01]  /*09e0*/  LOP3.LUT R14, RZ, R6, RZ, 0x33, !PT ;  /* 0x00000006ff0e7212 */ /* 0x000fe200078e33ff */
[----:B------:R-:W0:Y:S01]  /*09f0*/  LDC R25, c[0x0][0x638] ;  /* 0x00018e00ff197b82 */ /* 0x000e220000000800 */
[----:B------:R-:W-:Y:S01]  /*0a00*/  SHF.L.U32 R9, R11, R12, RZ ;  /* 0x0000000c0b097219 */ /* 0x000fe200000006ff */
[----:B------:R-:W-:-:S02]  /*0a10*/  IMAD.MOV.U32 R6, RZ, RZ, R18 ;  /* 0x000000ffff067224 */ /* 0x000fc400078e0012 */
[----:B--2---:R-:W-:-:S04]  /*0a20*/  IMAD.MOV.U32 R7, RZ, RZ, R19 ;  /* 0x000000ffff077224 */ /* 0x004fc800078e0013 */
[----:B------:R-:W2:Y:S01]  /*0a30*/  LDC R24, c[0x0][0x610] ;  /* 0x00018400ff187b82 */ /* 0x000ea20000000800 */
[----:B---3--:R-:W-:Y:S05]  /*0a40*/  @!P0 BRA `(.L_x_6) ;  /* 0x0000000000288947 */ /* 0x008fea0003800000 */
[----:B------:R-:W3:Y:S02]  /*0a50*/  LDC R13, c[0x0][0x64c] ;  /* 0x00019300ff0d7b82 */ /* 0x000ee40000000800 */
[----:B---3--:R-:W-:-:S05]  /*0a60*/  IADD3 R13, P0, R18, R13, RZ ;  /* 0x0000000d120d7210 */ /* 0x008fca0007f1e0ff */
        /* <DEDUP_REMOVED lines=8> */
.L_x_6:
[----:B----4-:R-:W-:Y:S01]  /*0af0*/  SHF.R.U64 R6, R6, R20, R7 ;  /* 0x0000001406067219 */ /* 0x010fe20000001207 */
[----:B-1----:R-:W-:Y:S01]  /*0b00*/  VIADD R7, R21, 0xffffffff ;  /* 0xffffffff15077836 */ /* 0x002fe20000000000 */
[----:B------:R-:W-:Y:S01]  /*0b10*/  LOP3.LUT R14, R27, R14, RZ, 0xc0, !PT ;  /* 0x0000000e1b0e7212 */ /* 0x000fe200078ec0ff */
[----:B------:R-:W-:Y:S02]  /*0b20*/  IMAD.MOV R15, RZ, RZ, -R15 ;  /* 0x000000ffff0f7224 */ /* 0x000fe400078e0a0f */
[----:B------:R-:W-:Y:S01]  /*0b30*/  IMAD.MOV R10, RZ, RZ, -R6 ;  /* 0x000000ffff0a7224 */ /* 0x000fe200078e0a06 */
[----:B------:R-:W-:Y:S01]  /*0b40*/  LOP3.LUT R7, R16, R7, RZ, 0xc0, !PT ;  /* 0x0000000710077212 */ /* 0x000fe200078ec0ff */
[----:B------:R-:W-:Y:S02]  /*0b50*/  IMAD R14, R9, R6, R14 ;  /* 0x00000006090e7224 */ /* 0x000fe400078e020e */
[----:B------:R-:W-:Y:S02]  /*0b60*/  @P4 IMAD R3, R17, R15, R8 ;  /* 0x0000000f11034224 */ /* 0x000fe400078e0208 */
[----:B0-----:R-:W-:-:S02]  /*0b70*/  IMAD R6, R10, R25, R18 ;  /* 0x000000190a067224 */ /* 0x001fc400078e0212 */
[----:B--2---:R-:W-:Y:S02]  /*0b80*/  IMAD R3, R14, R24, R3 ;  /* 0x000000180e037224 */ /* 0x004fe400078e0203 */
[----:B------:R-:W-:Y:S02]  /*0b90*/  IMAD R6, R6, R21, R7 ;  /* 0x0000001506067224 */ /* 0x000fe400078e0207 */
[----:B------:R-:W-:-:S03]  /*0ba0*/  IMAD.MOV.U32 R9, RZ, RZ, 0x1 ;  /* 0x00000001ff097424 */ /* 0x000fc600078e00ff */
[----:B------:R-:W-:Y:S02]  /*0bb0*/  SEL R12, R6, R3, !P4 ;  /* 0x00000003060c7207 */ /* 0x000fe40006000000 */
[----:B------:R-:W-:-:S07]  /*0bc0*/  SEL R16, R3, R6, !P4 ;  /* 0x0000000603107207 */ /* 0x000fce0006000000 */
.L_x_4:
[----:B------:R-:W-:-:S08]  /*0bd0*/  NOP ;  /* 0x0000000000007918 */ /* 0x000fd00000000000 */
[----:B------:R-:W0:Y:S02]  /*0be0*/  USETMAXREG.TRY_ALLOC.CTAPOOL UP0, 0xe8 ;  /* 0x000000e8000079c8 */ /* 0x000e240008000600 */
[----:B0-----:R-:W-:-:S13]  /*0bf0*/  PLOP3.LUT P0, PT, PT, PT, UP0, 0x80, 0x0 ;  /* 0x000000000000781c */ /* 0x001fda0003f0f008 */
[----:B------:R-:W-:Y:S05]  /*0c00*/  @!P0 BRA `(.L_x_4) ;  /* 0xfffffffc00f08947 */ /* 0x000fea000383ffff */
[----:B------:R-:W-:Y:S01]  /*0c10*/  ULDC.64 UR4, c[0x0][0x598] ;  /* 0x0001660000047ab9 */ /* 0x000fe20000000a00 */
[----:B------:R-:W-:Y:S01]  /*0c20*/  ULDC.64 UR18, c[0x0][0x208] ;  /* 0x0000820000127ab9 */ /* 0x000fe20000000a00 */
[----:B------:R-:W-:-:S04]  /*0c30*/  ISETP.NE.U32.AND P0, PT, RZ, UR4, PT ;  /* 0x00000004ff007c0c */ /* 0x000fc8000bf05070 */
[----:B------:R-:W-:-:S13]  /*0c40*/  ISETP.NE.AND.EX P0, PT, RZ, UR5, PT, P0 ;  /* 0x00000005ff007c0c */ /* 0x000fda000bf05300 */
[----:B------:R-:W-:Y:S05]  /*0c50*/  @!P0 BRA `(.L_x_7) ;  /* 0x00000000001c8947 */ /* 0x000fea0003800000 */
[----:B------:R-:W0:Y:S02]  /*0c60*/  LDC.64 R6, c[0x0][0x598] ;  /* 0x00016600ff067b82 */ /* 0x000e240000000a00 */
[----:B0-----:R-:W2:Y:S02]  /*0c70*/  LDG.E.64 R6, desc[UR18][R6.64] ;  /* 0x0000001206067981 */ /* 0x001ea4000c1e1b00 */
[----:B--2---:R-:W-:-:S04]  /*0c80*/  ISETP.NE.U32.AND P0, PT, R6, RZ, PT ;  /* 0x000000ff0600720c */ /* 0x004fc80003f05070 */
[----:B------:R-:W-:-:S13]  /*0c90*/  ISETP.NE.AND.EX P0, PT, R7, RZ, PT, P0 ;  /* 0x000000ff0700720c */ /* 0x000fda0003f05300 */
[----:B------:R-:W-:Y:S05]  /*0ca0*/  @!P0 BRA `(.L_x_7) ;  /* 0x0000000000088947 */ /* 0x000fea0003800000 */
[----:B------:R0:W5:Y:S01]  /*0cb0*/  LD.E R3, desc[UR18][R6.64] ;  /* 0x0000001206037980 */ /* 0x000162000c101900 */
[----:B------:R-:W-:Y:S05]  /*0cc0*/  BRA `(.L_x_8) ;  /* 0x0000000000207947 */ /* 0x000fea0003800000 */
.L_x_7:
[----:B------:R-:W-:Y:S02]  /*0cd0*/  ULDC.64 UR4, c[0x0][0x588] ;  /* 0x0001620000047ab9 */ /* 0x000fe40000000a00 */
[----:B------:R-:W-:-:S04]  /*0ce0*/  ISETP.NE.U32.AND P0, PT, RZ, UR4, PT ;  /* 0x00000004ff007c0c */ /* 0x000fc8000bf05070 */
[----:B------:R-:W-:-:S13]  /*0cf0*/  ISETP.NE.AND.EX P0, PT, RZ, UR5, PT, P0 ;  /* 0x00000005ff007c0c */ /* 0x000fda000bf05300 */
[----:B------:R-:W-:Y:S05]  /*0d00*/  @!P0 BRA `(.L_x_9) ;  /* 0x00000000000c8947 */ /* 0x000fea0003800000 */
[----:B------:R-:W0:Y:S02]  /*0d10*/  LDC.64 R6, c[0x0][0x588] ;  /* 0x00016200ff067b82 */ /* 0x000e240000000a00 */
[----:B0-----:R1:W5:Y:S01]  /*0d20*/  LDG.E R3, desc[UR18][R6.64] ;  /* 0x0000001206037981 */ /* 0x001362000c1e1900 */
[----:B------:R-:W-:Y:S05]  /*0d30*/  BRA `(.L_x_8) ;  /* 0x0000000000047947 */ /* 0x000fea0003800000 */
.L_x_9:
[----:B------:R-:W2:Y:S02]  /*0d40*/  LDC R3, c[0x0][0x580] ;  /* 0x00016000ff037b82 */ /* 0x000ea40000000800 */
.L_x_8:
[----:B------:R-:W-:Y:S02]  /*0d50*/  ULDC.64 UR4, c[0x0][0x5a0] ;  /* 0x0001680000047ab9 */ /* 0x000fe40000000a00 */
[----:B------:R-:W-:-:S04]  /*0d60*/  ISETP.NE.U32.AND P0, PT, RZ, UR4, PT ;  /* 0x00000004ff007c0c */ /* 0x000fc8000bf05070 */
[----:B------:R-:W-:-:S13]  /*0d70*/  ISETP.NE.AND.EX P0, PT, RZ, UR5, PT, P0 ;  /* 0x00000005ff007c0c */ /* 0x000fda000bf05300 */
[----:B------:R-:W-:Y:S05]  /*0d80*/  @!P0 BRA `(.L_x_10) ;  /* 0x00000000001c8947 */ /* 0x000fea0003800000 */
[----:B01----:R-:W0:Y:S02]  /*0d90*/  LDC.64 R6, c[0x0][0x5a0] ;  /* 0x00016800ff067b82 */ /* 0x003e240000000a00 */
[----:B0-----:R-:W3:Y:S02]  /*0da0*/  LDG.E.64 R6, desc[UR18][R6.64] ;  /* 0x0000001206067981 */ /* 0x001ee4000c1e1b00 */
[----:B---3--:R-:W-:-:S04]  /*0db0*/  ISETP.NE.U32.AND P0, PT, R6, RZ, PT ;  /* 0x000000ff0600720c */ /* 0x008fc80003f05070 */
[----:B------:R-:W-:-:S13]  /*0dc0*/  ISETP.NE.AND.EX P0, PT, R7, RZ, PT, P0 ;  /* 0x000000ff0700720c */ /* 0x000fda0003f05300 */
[----:B------:R-:W-:Y:S05]  /*0dd0*/  @!P0 BRA `(.L_x_10) ;  /* 0x0000000000088947 */ /* 0x000fea0003800000 */
[----:B------:R0:W5:Y:S01]  /*0de0*/  LD.E R10, desc[UR18][R6.64] ;  /* 0x00000012060a7980 */ /* 0x000162000c101900 */
[----:B------:R-:W-:Y:S05]  /*0df0*/  BRA `(.L_x_11) ;  /* 0x0000000000207947 */ /* 0x000fea0003800000 */
.L_x_10:
[----:B------:R-:W-:Y:S02]  /*0e00*/  ULDC.64 UR4, c[0x0][0x590] ;  /* 0x0001640000047ab9 */ /* 0x000fe40000000a00 */
[----:B------:R-:W-:-:S04]  /*0e10*/  ISETP.NE.U32.AND P0, PT, RZ, UR4, PT ;  /* 0x00000004ff007c0c */ /* 0x000fc8000bf05070 */
[----:B------:R-:W-:-:S13]  /*0e20*/  ISETP.NE.AND.EX P0, PT, RZ, UR5, PT, P0 ;  /* 0x00000005ff007c0c */ /* 0x000fda000bf05300 */
[----:B------:R-:W-:Y:S05]  /*0e30*/  @!P0 BRA `(.L_x_12) ;  /* 0x00000000000c8947 */ /* 0x000fea0003800000 */
[----:B------:R-:W3:Y:S02]  /*0e40*/  LDC.64 R10, c[0x0][0x590] ;  /* 0x00016400ff0a7b82 */ /* 0x000ee40000000a00 */
[----:B---3--:R3:W5:Y:S01]  /*0e50*/  LDG.E R10, desc[UR18][R10.64] ;  /* 0x000000120a0a7981 */ /* 0x008762000c1e1900 */
[----:B------:R-:W-:Y:S05]  /*0e60*/  BRA `(.L_x_11) ;  /* 0x0000000000047947 */ /* 0x000fea0003800000 */
.L_x_12:
[----:B------:R-:W4:Y:S02]  /*0e70*/  LDC R10, c[0x0][0x584] ;  /* 0x00016100ff0a7b82 */ /* 0x000f240000000800 */
.L_x_11:
[----:B------:R-:W-:-:S13]  /*0e80*/  LOP3.LUT P0, RZ, R9, 0xff, RZ, 0xc0, !PT ;  /* 0x000000ff09ff7812 */ /* 0x000fda000780c0ff */
[----:B------:R-:W-:Y:S05]  /*0e90*/  @!P0 EXIT ;  /* 0x000000000000894d */ /* 0x000fea0003800000 */
[----:B------:R-:W-:Y:S01]  /*0ea0*/  ULDC UR4, c[0x0][0x28c] ;  /* 0x0000a30000047ab9 */ /* 0x000fe20000000800 */
[----:B------:R-:W-:Y:S01]  /*0eb0*/  LOP3.LUT R80, R4, 0x1, RZ, 0xfc, !PT ;  /* 0x0000000104507812 */ /* 0x000fe200078efcff */
[----:B------:R-:W-:-:S04]  /*0ec0*/  UIADD3 UR4, UR4, 0x1f, URZ ;  /* 0x0000001f04047890 */ /* 0x000fc8000fffe03f */
[----:B------:R-:W-:-:S04]  /*0ed0*/  USHF.R.S32.HI UR5, URZ, 0x1f, UR4 ;  /* 0x0000001f3f057899 */ /* 0x000fc80008011404 */
[----:B------:R-:W-:-:S03]  /*0ee0*/  ULEA.HI UR5, UR5, UR4, URZ, 0x5 ;  /* 0x0000000405057291 */ /* 0x000fc6000f8f283f */
[----:B------:R-:W-:Y:S01]  /*0ef0*/  UMOV UR4, URZ ;  /* 0x0000003f00047c82 */ /* 0x000fe20008000000 */
[----:B------:R-:W-:-:S03]  /*0f00*/  USHF.R.S32.HI UR9, URZ, 0x5, UR5 ;  /* 0x000000053f097899 */ /* 0x000fc60008011405 */
[----:B------:R-:W-:-:S09]  /*0f10*/  UMOV UR5, URZ ;  /* 0x0000003f00057c82 */ /* 0x000fd20008000000 */
.L_x_101:
[----:B01----:R-:W-:Y:S01]  /*0f20*/  LOP3.LUT R6, R2, 0x80, RZ, 0xc0, !PT ;  /* 0x0000008002067812 */ /* 0x003fe200078ec0ff */
[----:B------:R-:W0:Y:S01]  /*0f30*/  S2UR UR13, SR_CgaCtaId ;  /* 0x00000000000d79c3 */ /* 0x000e220000008800 */
[----:B------:R-:W-:Y:S01]  /*0f40*/  UMOV UR12, 0x400 ;  /* 0x00000400000c7882 */ /* 0x000fe20000000000 */
[----:B------:R-:W-:Y:S01]  /*0f50*/  UMOV UR6, URZ ;  /* 0x0000003f00067c82 */ /* 0x000fe20008000000 */
[----:B------:R-:W-:Y:S01]  /*0f60*/  SHF.R.U32.HI R6, RZ, 0x7, R6 ;  /* 0x00000007ff067819 */ /* 0x000fe20000011606 */
[----:B------:R-:W-:Y:S01]  /*0f70*/  UMOV UR7, URZ ;  /* 0x0000003f00077c82 */ /* 0x000fe20008000000 */
[----:B------:R-:W-:Y:S01]  /*0f80*/  UMOV UR16, UR5 ;  /* 0x0000000500107c82 */ /* 0x000fe20008000000 */
[----:B------:R-:W-:Y:S01]  /*0f90*/  CS2R R14, SRZ ;  /* 0x00000000000e7805 */ /* 0x000fe2000001ff00 */
[----:B---3--:R-:W-:Y:S01]  /*0fa0*/  IMAD.MOV.U32 R11, RZ, RZ, RZ ;  /* 0x000000ffff0b7224 */ /* 0x008fe200078e00ff */
[----:B------:R-:W1:Y:S01]  /*0fb0*/  LDC R7, c[0x0][0x28c] ;  /* 0x0000a300ff077b82 */ /* 0x000e620000000800 */
[----:B------:R-:W3:Y:S01]  /*0fc0*/  SHFL.IDX PT, R6, R6, RZ, 0x1f ;  /* 0x00001fff06067589 */ /* 0x000ee200000e0000 */
[----:B------:R-:W-:-:S02]  /*0fd0*/  CS2R R18, SRZ ;  /* 0x0000000000127805 */ /* 0x000fc4000001ff00 */
[----:B------:R-:W-:Y:S02]  /*0fe0*/  CS2R R20, SRZ ;  /* 0x0000000000147805 */ /* 0x000fe4000001ff00 */
[----:B------:R-:W-:Y:S02]  /*0ff0*/  CS2R R22, SRZ ;  /* 0x0000000000167805 */ /* 0x000fe4000001ff00 */
[----:B------:R-:W-:Y:S02]  /*1000*/  CS2R R56, SRZ ;  /* 0x0000000000387805 */ /* 0x000fe4000001ff00 */
[----:B------:R-:W-:Y:S02]  /*1010*/  CS2R R58, SRZ ;  /* 0x00000000003a7805 */ /* 0x000fe4000001ff00 */
[----:B------:R-:W-:Y:S02]  /*1020*/  CS2R R60, SRZ ;  /* 0x00000000003c7805 */ /* 0x000fe4000001ff00 */
[----:B------:R-:W-:-:S02]  /*1030*/  CS2R R62, SRZ ;  /* 0x00000000003e7805 */ /* 0x000fc4000001ff00 */
[----:B------:R-:W-:Y:S02]  /*1040*/  CS2R R64, SRZ ;  /* 0x0000000000407805 */ /* 0x000fe4000001ff00 */
[----:B------:R-:W-:Y:S01]  /*1050*/  CS2R R66, SRZ ;  /* 0x0000000000427805 */ /* 0x000fe2000001ff00 */
[----:B------:R-:W-:Y:S01]  /*1060*/  IMAD.MOV.U32 R68, RZ, RZ, RZ ;  /* 0x000000ffff447224 */ /* 0x000fe200078e00ff */
[----:B------:R-:W-:Y:S02]  /*1070*/  CS2R R70, SRZ ;  /* 0x0000000000467805 */ /* 0x000fe4000001ff00 */
[----:B------:R-:W-:Y:S02]  /*1080*/  CS2R R72, SRZ ;  /* 0x0000000000487805 */ /* 0x000fe4000001ff00 */
[----:B------:R-:W-:Y:S02]  /*1090*/  CS2R R74, SRZ ;  /* 0x00000000004a7805 */ /* 0x000fe4000001ff00 */
[----:B------:R-:W-:-:S02]  /*10a0*/  CS2R R76, SRZ ;  /* 0x00000000004c7805 */ /* 0x000fc4000001ff00 */
[----:B------:R-:W-:Y:S01]  /*10b0*/  CS2R R78, SRZ ;  /* 0x00000000004e7805 */ /* 0x000fe2000001ff00 */
[----:B------:R-:W-:Y:S01]  /*10c0*/  IMAD.U32 R9, RZ, RZ, UR4 ;  /* 0x00000004ff097e24 */ /* 0x000fe2000f8e00ff */
[----:B------:R-:W-:Y:S02]  /*10d0*/  CS2R R24, SRZ ;  /* 0x0000000000187805 */ /* 0x000fe4000001ff00 */
[----:B------:R-:W-:Y:S02]  /*10e0*/  CS2R R26, SRZ ;  /* 0x00000000001a7805 */ /* 0x000fe4000001ff00 */
[----:B------:R-:W-:Y:S02]  /*10f0*/  CS2R R28, SRZ ;  /* 0x00000000001c7805 */ /* 0x000fe4000001ff00 */
[----:B------:R-:W-:Y:S02]  /*1100*/  CS2R R30, SRZ ;  /* 0x00000000001e7805 */ /* 0x000fe4000001ff00 */
[----:B------:R-:W-:-:S02]  /*1110*/  CS2R R32, SRZ ;  /* 0x0000000000207805 */ /* 0x000fc4000001ff00 */
[----:B------:R-:W-:Y:S02]  /*1120*/  CS2R R34, SRZ ;  /* 0x0000000000227805 */ /* 0x000fe4000001ff00 */
[----:B-1----:R-:W-:Y:S02]  /*1130*/  ISETP.GE.AND P0, PT, R7, 0x1, PT ;  /* 0x000000010700780c */ /* 0x002fe40003f06270 */
[----:B------:R-:W-:Y:S02]  /*1140*/  CS2R R36, SRZ ;  /* 0x0000000000247805 */ /* 0x000fe4000001ff00 */
[----:B---3--:R-:W-:Y:S02]  /*1150*/  R2UR UR8, R6 ;  /* 0x00000000060872ca */ /* 0x008fe400000e0000 */
[----:B------:R-:W-:Y:S02]  /*1160*/  CS2R R38, SRZ ;  /* 0x0000000000267805 */ /* 0x000fe4000001ff00 */
[----:B------:R-:W-:-:S02]  /*1170*/  CS2R R40, SRZ ;  /* 0x0000000000287805 */ /* 0x000fc4000001ff00 */
[----:B------:R-:W-:Y:S02]  /*1180*/  CS2R R42, SRZ ;  /* 0x00000000002a7805 */ /* 0x000fe4000001ff00 */
[----:B------:R-:W-:Y:S02]  /*1190*/  CS2R R44, SRZ ;  /* 0x00000000002c7805 */ /* 0x000fe4000001ff00 */
[----:B------:R-:W-:Y:S02]  /*11a0*/  CS2R R46, SRZ ;  /* 0x00000000002e7805 */ /* 0x000fe4000001ff00 */
[----:B------:R-:W-:Y:S02]  /*11b0*/  CS2R R48, SRZ ;  /* 0x0000000000307805 */ /* 0x000fe4000001ff00 */
[----:B------:R-:W-:Y:S02]  /*11c0*/  CS2R R50, SRZ ;  /* 0x0000000000327805 */ /* 0x000fe4000001ff00 */
[----:B------:R-:W-:-:S02]  /*11d0*/  CS2R R52, SRZ ;  /* 0x0000000000347805 */ /* 0x000fc4000001ff00 */
[----:B------:R-:W-:Y:S01]  /*11e0*/  CS2R R54, SRZ ;  /* 0x0000000000367805 */ /* 0x000fe2000001ff00 */
[----:B------:R-:W-:-:S04]  /*11f0*/  ULEA.HI UR10, UR8, UR8, URZ, 0x1 ;  /* 0x00000008080a7291 */ /* 0x000fc8000f8f083f */
[----:B------:R-:W-:Y:S02]  /*1200*/  ULOP3.LUT UR11, UR10, 0x1ffffe, URZ, 0xc0, !UPT ;  /* 0x001ffffe0a0b7892 */ /* 0x000fe4000f8ec03f */
[----:B0-----:R-:W-:Y:S02]  /*1210*/  ULEA UR10, UR13, UR12, 0x18 ;  /* 0x0000000c0d0a7291 */ /* 0x001fe4000f8ec03f */
[----:B------:R-:W-:-:S03]  /*1220*/  UIADD3 UR11, UR8, -UR11, URZ ;  /* 0x8000000b080b7290 */ /* 0x000fc6000fffe03f */
[----:B------:R-:W-:Y:S01]  /*1230*/  UMOV UR8, URZ ;  /* 0x0000003f00087c82 */ /* 0x000fe20008000000 */
[----:B------:R-:W-:-:S04]  /*1240*/  ULEA UR11, UR11, UR10, 0xb ;  /* 0x0000000a0b0b7291 */ /* 0x000fc8000f8e583f */
[----:B------:R-:W-:-:S04]  /*1250*/  UIADD3 UR11, UR11, 0x100, URZ ;  /* 0x000001000b0b7890 */ /* 0x000fc8000fffe03f */
[----:B------:R-:W-:-:S04]  /*1260*/  USHF.R.U32.HI UR11, URZ, 0x4, UR11 ;  /* 0x000000043f0b7899 */ /* 0x000fc8000801160b */
[----:B------:R-:W-:Y:S01]  /*1270*/  ULOP3.LUT UR11, UR11, 0x3fff, URZ, 0xc0, !UPT ;  /* 0x00003fff0b0b7892 */ /* 0x000fe2000f8ec03f */
[----:B-----5:R-:W-:Y:S11]  /*1280*/  @!P0 BRA `(.L_x_13) ;  /* 0x00000004005c8947 */ /* 0x020ff60003800000 */
[----:B------:R-:W-:-:S13]  /*1290*/  ISETP.NE.AND P1, PT, R80, 0x3, PT ;  /* 0x000000035000780c */ /* 0x000fda0003f25270 */
[----:B------:R-:W-:Y:S05]  /*12a0*/  @!P1 BRA `(.L_x_14) ;  /* 0x0000000000049947 */ /* 0x000fea0003800000 */
[----:B------:R-:W-:Y:S01]  /*12b0*/  BPT.TRAP 0x1 ;  /* 0x000000040000795c */ /* 0x000fe20000300000 */
.L_x_14:
[----:B------:R-:W-:Y:S01]  /*12c0*/  ULEA UR6, UR5, UR10, 0x3 ;  /* 0x0000000a05067291 */ /* 0x000fe2000f8e183f */
[----:B------:R-:W-:-:S05]  /*12d0*/  IMAD.U32 R6, RZ, RZ, UR4 ;  /* 0x00000004ff067e24 */ /* 0x000fca000f8e00ff */
[----:B------:R-:W-:-:S04]  /*12e0*/  SHF.L.U32 R6, R6, 0x1f, RZ ;  /* 0x0000001f06067819 */ /* 0x000fc800000006ff */
[----:B------:R0:W1:Y:S01]  /*12f0*/  SYNCS.PHASECHK.TRANS64.TRYWAIT P0, [UR6], R6 ;  /* 0x00000006ff0075a7 */ /* 0x0000620008000146 */
[----:B------:R-:W-:Y:S05]  /*1300*/  @!P1 BRA `(.L_x_15) ;  /* 0x0000000000049947 */ /* 0x000fea0003800000 */
[----:B------:R-:W-:Y:S01]  /*1310*/  BPT.TRAP 0x1 ;  /* 0x000000040000795c */ /* 0x000fe20000300000 */
.L_x_15:
[----:B-1----:R-:W-:Y:S05]  /*1320*/  @P0 BRA `(.L_x_16) ;  /* 0x0000000000080947 */ /* 0x002fea0003800000 */
[----:B------:R-:W1:Y:S02]  /*1330*/  SYNCS.PHASECHK.TRANS64.TRYWAIT P0, [UR6], R6 ;  /* 0x00000006ff0075a7 */ /* 0x000e640008000146 */
[----:B-1----:R-:W-:Y:S05]  /*1340*/  @!P0 BRA `(.L_x_17) ;  /* 0x0000005400048947 */ /* 0x002fea0003800000 */
.L_x_16:
[----:B------:R-:W-:Y:S01]  /*1350*/  UIADD3 UR6, UR10, 0x3100, URZ ;  /* 0x000031000a067890 */ /* 0x000fe2000fffe03f */
[----:B------:R-:W-:Y:S01]  /*1360*/  WARPGROUP.ARRIVE ;  /* 0x00000000000079c5 */ /* 0x000fe20000000000 */
[----:B------:R-:W-:Y:S01]  /*1370*/  ULDC UR7, c[0x0][0x50c] ;  /* 0x0001430000077ab9 */ /* 0x000fe20000000800 */
[----:B------:R-:W-:Y:S01]  /*1380*/  ULOP3.LUT UR12, UR11, 0x10000, URZ, 0xfc, !UPT ;  /* 0x000100000b0c7892 */ /* 0x000fe2000f8efc3f */
[----:B------:R-:W-:Y:S01]  /*1390*/  CS2R R14, SRZ ;  /* 0x00000000000e7805 */ /* 0x000fe2000001ff00 */
[----:B------:R-:W-:Y:S01]  /*13a0*/  UISETP.NE.AND UP0, UPT, UR7, 0x1, UPT ;  /* 0x000000010700788c */ /* 0x000fe2000bf05270 */
[----:B------:R-:W-:Y:S01]  /*13b0*/  IMAD.MOV.U32 R11, RZ, RZ, RZ ;  /* 0x000000ffff0b7224 */ /* 0x000fe200078e00ff */
[----:B------:R-:W-:Y:S01]  /*13c0*/  USHF.R.U32.HI UR6, URZ, 0x4, UR6 ;  /* 0x000000043f067899 */ /* 0x000fe20008011606 */
[----:B------:R-:W-:Y:S01]  /*13d0*/  CS2R R18, SRZ ;  /* 0x0000000000127805 */ /* 0x000fe2000001ff00 */
[----:B------:R-:W-:Y:S01]  /*13e0*/  USEL UR7, URZ, 0x1, UP0 ;  /* 0x000000013f077887 */ /* 0x000fe20008000000 */
[----:B------:R-:W-:Y:S01]  /*13f0*/  CS2R R20, SRZ ;  /* 0x0000000000147805 */ /* 0x000fe2000001ff00 */
[----:B------:R-:W-:Y:S01]  /*1400*/  ULOP3.LUT UR6, UR6, 0x3fff, URZ, 0xc0, !UPT ;  /* 0x00003fff06067892 */ /* 0x000fe2000f8ec03f */
[----:B------:R-:W-:Y:S01]  /*1410*/  CS2R R22, SRZ ;  /* 0x0000000000167805 */ /* 0x000fe2000001ff00 */
[----:B------:R-:W-:Y:S01]  /*1420*/  ULEA UR12, UR5, UR12, 0x8 ;  /* 0x0000000c050c7291 */ /* 0x000fe2000f8e403f */
[----:B------:R-:W-:Y:S01]  /*1430*/  CS2R R56, SRZ ;  /* 0x0000000000387805 */ /* 0x000fe2000001ff00 */
[----:B------:R-:W-:Y:S01]  /*1440*/  ULOP3.LUT UR6, UR6, 0x10000, URZ, 0xfc, !UPT ;  /* 0x0001000006067892 */ /* 0x000fe2000f8efc3f */
[----:B------:R-:W-:Y:S01]  /*1450*/  ISETP.NE.AND P0, PT, RZ, UR7, PT ;  /* 0x00000007ff007c0c */ /* 0x000fe2000bf05270 */
[----:B------:R-:W-:Y:S01]  /*1460*/  UMOV UR13, 0xc0000010 ;  /* 0xc0000010000d7882 */ /* 0x000fe20000000000 */
[----:B------:R-:W-:Y:S01]  /*1470*/  UMOV UR15, 0xc0000010 ;  /* 0xc0000010000f7882 */ /* 0x000fe20000000000 */
[----:B------:R-:W-:Y:S01]  /*1480*/  ULEA UR14, UR5, UR6, 0x7 ;  /* 0x00000006050e7291 */ /* 0x000fe2000f8e383f */
[----:B------:R-:W-:-:S02]  /*1490*/  CS2R R58, SRZ ;  /* 0x00000000003a7805 */ /* 0x000fc4000001ff00 */
[----:B------:R-:W-:Y:S01]  /*14a0*/  CS2R R60, SRZ ;  /* 0x00000000003c7805 */ /* 0x000fe2000001ff00 */
[----:B------:R-:W-:Y:S01]  /*14b0*/  UMOV UR6, 0x1 ;  /* 0x0000000100067882 */ /* 0x000fe20000000000 */
[----:B------:R-:W-:Y:S02]  /*14c0*/  CS2R R62, SRZ ;  /* 0x00000000003e7805 */ /* 0x000fe4000001ff00 */
[----:B------:R-:W-:Y:S02]  /*14d0*/  CS2R R64, SRZ ;  /* 0x0000000000407805 */ /* 0x000fe4000001ff00 */
[----:B------:R-:W-:Y:S01]  /*14e0*/  CS2R R66, SRZ ;  /* 0x0000000000427805 */ /* 0x000fe2000001ff00 */
[----:B------:R-:W-:Y:S01]  /*14f0*/  IMAD.MOV.U32 R68, RZ, RZ, RZ ;  /* 0x000000ffff447224 */ /* 0x000fe200078e00ff */
[----:B------:R-:W-:Y:S01]  /*1500*/  CS2R R70, SRZ ;  /* 0x0000000000467805 */ /* 0x000fe2000001ff00 */
[----:B------:R-:W-:Y:S01]  /*1510*/  QGMMA.64x64x32.F32.E4M3.E4M3 R24, gdesc[UR12], RZ, !UPT, gsb0 ;  /* 0x00e000000c1879f3 */ /* 0x000fe2000c0008ff */
[----:B------:R-:W-:-:S02]  /*1520*/  CS2R R72, SRZ ;  /* 0x0000000000487805 */ /* 0x000fc4000001ff00 */
[----:B------:R-:W-:Y:S02]  /*1530*/  CS2R R74, SRZ ;  /* 0x00000000004a7805 */ /* 0x000fe4000001ff00 */
[----:B------:R-:W-:Y:S02]  /*1540*/  CS2R R76, SRZ ;  /* 0x00000000004c7805 */ /* 0x000fe4000001ff00 */
[----:B------:R-:W-:Y:S01]  /*1550*/  CS2R R78, SRZ ;  /* 0x00000000004e7805 */ /* 0x000fe2000001ff00 */
[----:B------:R-:W-:Y:S06]  /*1560*/  @!P0 BRA `(.L_x_18) ;  /* 0x0000000000888947 */ /* 0x000fec0003800000 */
[----:B------:R-:W-:Y:S02]  /*1570*/  WARPGROUP.DEPBAR.LE gsb0, 0x0 ;  /* 0x00008000000079c5 */ /* 0x000fe40000010000 */
[----:B------:R-:W-:-:S01]  /*1580*/  FADD R79, RZ, R24 ;  /* 0x00000018ff4f7221 */ /* 0x000fc20000000000 */
[----:B------:R-:W-:Y:S01]  /*1590*/  FADD R78, RZ, R25 ;  /* 0x00000019ff4e7221 */ /* 0x000fe20000000000 */
        /* <DEDUP_REMOVED lines=30> */
[----:B------:R-:W-:-:S06]  /*1780*/  UMOV UR6, URZ ;  /* 0x0000003f00067c82 */ /* 0x000fcc0008000000 */
.L_x_18:
[----:B------:R-:W-:-:S04]  /*1790*/  UIADD3 UR16, UR5, 0x1, URZ ;  /* 0x0000000105107890 */ /* 0x000fc8000fffe03f */
[----:B------:R-:W-:-:S04]  /*17a0*/  UISETP.NE.AND UP0, UPT, UR16, 0x3, UPT ;  /* 0x000000031000788c */ /* 0x000fc8000bf05270 */
[----:B------:R-:W-:Y:S02]  /*17b0*/  USEL UR8, URZ, 0x1, UP0 ;  /* 0x000000013f087887 */ /* 0x000fe40008000000 */
[----:B------:R-:W-:Y:S02]  /*17c0*/  USEL UR16, UR16, URZ, UP0 ;  /* 0x0000003f10107287 */ /* 0x000fe40008000000 */
[----:B------:R-:W-:-:S06]  /*17d0*/  ULOP3.LUT UR8, UR4, UR8, URZ, 0x3c, !UPT ;  /* 0x0000000804087292 */ /* 0x000fcc000f8e3c3f */
[----:B------:R-:W-:Y:S01]  /*17e0*/  IMAD.U32 R9, RZ, RZ, UR8 ;  /* 0x00000008ff097e24 */ /* 0x000fe2000f8e00ff */
[----:B------:R-:W-:-:S06]  /*17f0*/  UMOV UR8, 0x1 ;  /* 0x0000000100087882 */ /* 0x000fcc0000000000 */
.L_x_13:
[----:B------:R-:W-:-:S04]  /*1800*/  UISETP.LT.AND UP0, UPT, UR9, 0x1, UPT ;  /* 0x000000010900788c */ /* 0x000fc8000bf01270 */
[----:B------:R-:W-:-:S04]  /*1810*/  USEL UR12, UR9, 0x1, UP0 ;  /* 0x00000001090c7887 */ /* 0x000fc80008000000 */
[----:B------:R-:W-:-:S04]  /*1820*/  UIADD3 UR12, UR9, -UR12, URZ ;  /* 0x8000000c090c7290 */ /* 0x000fc8000fffe03f */
[----:B------:R-:W-:-:S06]  /*1830*/  UISETP.GE.AND UP0, UPT, UR12, 0x1, UPT ;  /* 0x000000010c00788c */ /* 0x000fcc000bf06270 */
[----:B------:R-:W-:-:S13]  /*1840*/  PLOP3.LUT P0, PT, PT, PT, UP0, 0x80, 0x0 ;  /* 0x000000000000781c */ /* 0x000fda0003f0f008 */
[----:B------:R-:W-:Y:S05]  /*1850*/  @!P0 BRA `(.L_x_19) ;  /* 0x0000000400708947 */ /* 0x000fea0003800000 */
[----:B01----:R-:W-:Y:S01]  /*1860*/  IMAD.U32 R6, RZ, RZ, UR12 ;  /* 0x0000000cff067e24 */ /* 0x003fe2000f8e00ff */
[----:B------:R-:W-:Y:S01]  /*1870*/  UMOV UR17, UR5 ;  /* 0x0000000500117c82 */ /* 0x000fe20008000000 */
[----:B------:R-:W-:-:S05]  /*1880*/  ULDC UR20, c[0x0][0x50c] ;  /* 0x0001430000147ab9 */ /* 0x000fca0000000800 */
.L_x_27:
[----:B------:R-:W-:-:S13]  /*1890*/  ISETP.NE.AND P1, PT, R80, 0x3, PT ;  /* 0x000000035000780c */ /* 0x000fda0003f25270 */
[----:B01----:R-:W-:Y:S05]  /*18a0*/  @!P1 BRA `(.L_x_20) ;  /* 0x0000000000049947 */ /* 0x003fea0003800000 */
[----:B------:R-:W-:Y:S01]  /*18b0*/  BPT.TRAP 0x1 ;  /* 0x000000040000795c */ /* 0x000fe20000300000 */
.L_x_20:
[----:B------:R-:W0:Y:S01]  /*18c0*/  S2UR UR12, SR_CgaCtaId ;  /* 0x00000000000c79c3 */ /* 0x000e220000008800 */
[----:B------:R-:W-:Y:S01]  /*18d0*/  UMOV UR10, 0x400 ;  /* 0x00000400000a7882 */ /* 0x000fe20000000000 */
[----:B------:R-:W-:Y:S01]  /*18e0*/  SHF.L.U32 R7, R9, 0x1f, RZ ;  /* 0x0000001f09077819 */ /* 0x000fe200000006ff */
[----:B0-----:R-:W-:-:S04]  /*18f0*/  ULEA UR10, UR12, UR10, 0x18 ;  /* 0x0000000a0c0a7291 */ /* 0x001fc8000f8ec03f */
[----:B------:R-:W-:-:S09]  /*1900*/  ULEA UR12, UR16, UR10, 0x3 ;  /* 0x0000000a100c7291 */ /* 0x000fd2000f8e183f */
[----:B------:R0:W1:Y:S01]  /*1910*/  SYNCS.PHASECHK.TRANS64.TRYWAIT P0, [UR12], R7 ;  /* 0x00000007ff0075a7 */ /* 0x000062000800014c */
[----:B------:R-:W-:Y:S05]  /*1920*/  @!P1 BRA `(.L_x_21) ;  /* 0x0000000000049947 */ /* 0x000fea0003800000 */
[----:B------:R-:W-:Y:S01]  /*1930*/  BPT.TRAP 0x1 ;  /* 0x000000040000795c */ /* 0x000fe20000300000 */
.L_x_21:
[----:B-1----:R-:W-:Y:S05]  /*1940*/  @P0 BRA `(.L_x_22) ;  /* 0x0000000000080947 */ /* 0x002fea0003800000 */
[----:B------:R-:W1:Y:S02]  /*1950*/  SYNCS.PHASECHK.TRANS64.TRYWAIT P0, [UR12], R7 ;  /* 0x00000007ff0075a7 */ /* 0x000e64000800014c */
[----:B-1----:R-:W-:Y:S05]  /*1960*/  @!P0 BRA `(.L_x_23) ;  /* 0x0000004c00948947 */ /* 0x002fea0003800000 */
.L_x_22:
[----:B------:R-:W-:Y:S01]  /*1970*/  UIADD3 UR12, UR10, 0x3100, URZ ;  /* 0x000031000a0c7890 */ /* 0x000fe2000fffe03f */
[----:B------:R-:W-:Y:S01]  /*1980*/  WARPGROUP.ARRIVE ;  /* 0x00000000000079c5 */ /* 0x000fe20000000000 */
[----:B------:R-:W-:Y:S02]  /*1990*/  UISETP.NE.AND UP0, UPT, UR7, URZ, UPT ;  /* 0x0000003f0700728c */ /* 0x000fe4000bf05270 */
[----:B------:R-:W-:Y:S02]  /*19a0*/  USHF.R.U32.HI UR12, URZ, 0x4, UR12 ;  /* 0x000000043f0c7899 */ /* 0x000fe4000801160c */
[----:B------:R-:W-:Y:S02]  /*19b0*/  USEL UR8, UR8, URZ, !UP0 ;  /* 0x0000003f08087287 */ /* 0x000fe4000c000000 */
[----:B------:R-:W-:Y:S02]  /*19c0*/  ULOP3.LUT UR7, UR12, 0x3fff, URZ, 0xc0, !UPT ;  /* 0x00003fff0c077892 */ /* 0x000fe4000f8ec03f */
[----:B------:R-:W-:-:S02]  /*19d0*/  ULOP3.LUT UR12, UR11, 0x10000, URZ, 0xfc, !UPT ;  /* 0x000100000b0c7892 */ /* 0x000fc4000f8efc3f */
[----:B------:R-:W-:Y:S02]  /*19e0*/  ULOP3.LUT UR7, UR7, 0x10000, URZ, 0xfc, !UPT ;  /* 0x0001000007077892 */ /* 0x000fe4000f8efc3f */
[----:B------:R-:W-:Y:S02]  /*19f0*/  UISETP.NE.U32.AND UP0, UPT, UR8, URZ, UPT ;  /* 0x0000003f0800728c */ /* 0x000fe4000bf05070 */
[----:B------:R-:W-:Y:S02]  /*1a00*/  ULEA UR12, UR16, UR12, 0x8 ;  /* 0x0000000c100c7291 */ /* 0x000fe4000f8e403f */
[----:B------:R-:W-:Y:S01]  /*1a10*/  ULEA UR14, UR16, UR7, 0x7 ;  /* 0x00000007100e7291 */ /* 0x000fe2000f8e383f */
[----:B------:R-:W-:Y:S01]  /*1a20*/  UMOV UR13, 0xc0000010 ;  /* 0xc0000010000d7882 */ /* 0x000fe20000000000 */
[----:B------:R-:W-:Y:S01]  /*1a30*/  UMOV UR15, 0xc0000010 ;  /* 0xc0000010000f7882 */ /* 0x000fe20000000000 */
[----:B------:R-:W-:-:S06]  /*1a40*/  UIADD3 UR6, UR6, 0x1, URZ ;  /* 0x0000000106067890 */ /* 0x000fcc000fffe03f */
[----:B------:R-:W-:Y:S01]  /*1a50*/  QGMMA.64x64x32.F32.E4M3.E4M3 R24, gdesc[UR12], R24, UP0, gsb0 ;  /* 0x00e000000c1879f3 */ /* 0x000fe2000b800818 */
[----:B------:R-:W-:-:S04]  /*1a60*/  UISETP.NE.AND UP0, UPT, UR6, UR20, UPT ;  /* 0x000000140600728c */ /* 0x000fc8000bf05270 */
[----:B------:R-:W-:-:S06]  /*1a70*/  USEL UR7, URZ, 0x1, UP0 ;  /* 0x000000013f077887 */ /* 0x000fcc0008000000 */
[----:B------:R-:W-:Y:S01]  /*1a80*/  ISETP.NE.AND P0, PT, RZ, UR7, PT ;  /* 0x00000007ff007c0c */ /* 0x000fe2000bf05270 */
[----:B------:R-:W-:-:S12]  /*1a90*/  WARPGROUP.DEPBAR.LE gsb0, 0x1 ;  /* 0x00008000000079c5 */ /* 0x000fd80000010100 */
[----:B------:R-:W-:Y:S05]  /*1aa0*/  @!P0 BRA `(.L_x_24) ;  /* 0x0000000000888947 */ /* 0x000fea0003800000 */
[----:B------:R-:W-:Y:S02]  /*1ab0*/  WARPGROUP.DEPBAR.LE gsb0, 0x0 ;  /* 0x00008000000079c5 */ /* 0x000fe40000010000 */
[----:B------:R-:W-:-:S01]  /*1ac0*/  FADD R79, R24, R79 ;  /* 0x0000004f184f7221 */ /* 0x000fc20000000000 */
[----:B------:R-:W-:Y:S01]  /*1ad0*/  FADD R78, R25, R78 ;  /* 0x0000004e194e7221 */ /* 0x000fe20000000000 */
        /* <DEDUP_REMOVED lines=30> */
[----:B------:R-:W-:-:S06]  /*1cc0*/  UMOV UR6, URZ ;  /* 0x0000003f00067c82 */ /* 0x000fcc0008000000 */
.L_x_24:
[----:B------:R-:W-:Y:S05]  /*1cd0*/  @!P1 BRA `(.L_x_25) ;  /* 0x0000000000049947 */ /* 0x000fea0003800000 */
[----:B------:R-:W-:Y:S01]  /*1ce0*/  BPT.TRAP 0x1 ;  /* 0x000000040000795c */ /* 0x000fe20000300000 */
.L_x_25:
[----:B------:R-:W-:Y:S01]  /*1cf0*/  ULEA UR8, UR17, UR10, 0x3 ;  /* 0x0000000a11087291 */ /* 0x000fe2000f8e183f */
[----:B------:R-:W-:-:S03]  /*1d00*/  ISETP.GT.U32.AND P0, PT, R4, 0x1, PT ;  /* 0x000000010400780c */ /* 0x000fc60003f04070 */
[----:B------:R-:W-:-:S04]  /*1d10*/  UIADD3 UR8, UR8, 0x18, URZ ;  /* 0x0000001808087890 */ /* 0x000fc8000fffe03f */
[----:B------:R-:W-:-:S09]  /*1d20*/  UPRMT UR8, URZ, 0x654, UR8 ;  /* 0x000006543f087896 */ /* 0x000fd20008000008 */
[----:B------:R-:W-:Y:S01]  /*1d30*/  SYNCS.ARRIVE.TRANS64.RED.A1T0 RZ, [UR8], RZ ;  /* 0x000000ffffff79a7 */ /* 0x000fe20008100408 */
[----:B------:R-:W-:Y:S05]  /*1d40*/  @P0 BRA `(.L_x_26) ;  /* 0x0000000000040947 */ /* 0x000fea0003800000 */
[----:B------:R-:W-:Y:S01]  /*1d50*/  BPT.TRAP 0x1 ;  /* 0x000000040000795c */ /* 0x000fe20000300000 */
.L_x_26:
[----:B------:R-:W-:Y:S01]  /*1d60*/  UIADD3 UR16, UR16, 0x1, URZ ;  /* 0x0000000110107890 */ /* 0x000fe2000fffe03f */
[C---:B------:R-:W-:Y:S01]  /*1d70*/  ISETP.GT.AND P0, PT, R6.reuse, 0x1, PT ;  /* 0x000000010600780c */ /* 0x040fe20003f04270 */
[----:B------:R-:W-:Y:S01]  /*1d80*/  UIADD3 UR17, UR17, 0x1, URZ ;  /* 0x0000000111117890 */ /* 0x000fe2000fffe03f */
[----:B------:R-:W-:Y:S01]  /*1d90*/  VIADD R6, R6, 0xffffffff ;  /* 0xffffffff06067836 */ /* 0x000fe20000000000 */
[----:B------:R-:W-:Y:S02]  /*1da0*/  UISETP.NE.AND UP0, UPT, UR16, 0x3, UPT ;  /* 0x000000031000788c */ /* 0x000fe4000bf05270 */
[----:B------:R-:W-:Y:S02]  /*1db0*/  UISETP.NE.AND UP1, UPT, UR17, 0x3, UPT ;  /* 0x000000031100788c */ /* 0x000fe4000bf25270 */
[----:B------:R-:W-:Y:S02]  /*1dc0*/  USEL UR8, URZ, 0x1, UP0 ;  /* 0x000000013f087887 */ /* 0x000fe40008000000 */
[----:B------:R-:W-:-:S02]  /*1dd0*/  USEL UR16, UR16, URZ, UP0 ;  /* 0x0000003f10107287 */ /* 0x000fc40008000000 */
[----:B------:R-:W-:Y:S02]  /*1de0*/  USEL UR17, UR17, URZ, UP1 ;  /* 0x0000003f11117287 */ /* 0x000fe40008800000 */
[----:B------:R-:W-:Y:S01]  /*1df0*/  LOP3.LUT R9, R9, UR8, RZ, 0x3c, !PT ;  /* 0x0000000809097c12 */ /* 0x000fe2000f8e3cff */
[----:B------:R-:W-:Y:S01]  /*1e00*/  UMOV UR8, 0x1 ;  /* 0x0000000100087882 */ /* 0x000fe20000000000 */
[----:B------:R-:W-:Y:S08]  /*1e10*/  @P0 BRA `(.L_x_27) ;  /* 0xfffffff8009c0947 */ /* 0x000ff0000383ffff */
.L_x_19:
[----:B------:R-:W-:Y:S01]  /*1e20*/  UISETP.NE.AND UP0, UPT, UR6, URZ, UPT ;  /* 0x0000003f0600728c */ /* 0x000fe2000bf05270 */
[----:B01----:R-:W0:Y:S03]  /*1e30*/  LDC R6, c[0x0][0x28c] ;  /* 0x0000a300ff067b82 */ /* 0x003e260000000800 */
[----:B------:R-:W-:-:S06]  /*1e40*/  USEL UR6, URZ, 0x1, !UP0 ;  /* 0x000000013f067887 */ /* 0x000fcc000c000000 */
[----:B------:R-:W-:Y:S02]  /*1e50*/  ISETP.NE.AND P0, PT, RZ, UR6, PT ;  /* 0x00000006ff007c0c */ /* 0x000fe4000bf05270 */
[----:B0-----:R-:W-:-:S11]  /*1e60*/  ISETP.GE.AND P1, PT, R6, 0x1, PT ;  /* 0x000000010600780c */ /* 0x001fd60003f26270 */
[----:B------:R-:W-:Y:S05]  /*1e70*/  @!P0 BRA `(.L_x_28) ;  /* 0x0000000000848947 */ /* 0x000fea0003800000 */
[----:B------:R-:W-:Y:S02]  /*1e80*/  WARPGROUP.DEPBAR.LE gsb0, 0x0 ;  /* 0x00008000000079c5 */ /* 0x000fe40000010000 */
[----:B------:R-:W-:Y:S01]  /*1e90*/  FADD R79, R24, R79 ;  /* 0x0000004f184f7221 */ /* 0x000fe20000000000 */
        /* <DEDUP_REMOVED lines=30> */
[----:B------:R-:W-:-:S07]  /*2080*/  FADD R14, R14, R55 ;  /* 0x000000370e0e7221 */ /* 0x000fce0000000000 */
.L_x_28:
[----:B------:R-:W-:Y:S02]  /*2090*/  WARPGROUP.DEPBAR.LE gsb0, 0x0 ;  /* 0x00008000000079c5 */ /* 0x000fe40000010000 */
[----:B------:R-:W-:Y:S05]  /*20a0*/  @!P1 BRA `(.L_x_29) ;  /* 0x0000000000409947 */ /* 0x000fea0003800000 */
[----:B------:R-:W-:-:S13]  /*20b0*/  ISETP.NE.AND P0, PT, R80, 0x3, PT ;  /* 0x000000035000780c */ /* 0x000fda0003f05270 */
[----:B------:R-:W-:Y:S05]  /*20c0*/  @!P0 BRA `(.L_x_30) ;  /* 0x0000000000048947 */ /* 0x000fea0003800000 */
[----:B------:R-:W-:Y:S01]  /*20d0*/  BPT.TRAP 0x1 ;  /* 0x000000040000795c */ /* 0x000fe20000300000 */
.L_x_30:
[----:B------:R-:W-:Y:S01]  /*20e0*/  UISETP.LT.AND UP0, UPT, UR9, 0x1, UPT ;  /* 0x000000010900788c */ /* 0x000fe2000bf01270 */
[----:B------:R-:W-:-:S03]  /*20f0*/  ISETP.GT.U32.AND P0, PT, R4, 0x1, PT ;  /* 0x000000010400780c */ /* 0x000fc60003f04070 */
[----:B------:R-:W-:-:S04]  /*2100*/  USEL UR8, UR9, 0x1, UP0 ;  /* 0x0000000109087887 */ /* 0x000fc80008000000 */
[----:B------:R-:W-:-:S04]  /*2110*/  UIADD3 UR8, UR5, UR9, -UR8 ;  /* 0x0000000905087290 */ /* 0x000fc8000fffe808 */
[----:B------:R-:W-:-:S04]  /*2120*/  UIMAD.WIDE.U32 UR6, UR8, -0x55555555, URZ ;  /* 0xaaaaaaab080678a5 */ /* 0x000fc8000f8e003f */
[----:B------:R-:W-:-:S04]  /*2130*/  USHF.R.U32.HI UR6, URZ, 0x1, UR7 ;  /* 0x000000013f067899 */ /* 0x000fc80008011607 */
[----:B------:R-:W-:-:S04]  /*2140*/  UIMAD UR8, UR6, -0x3, UR8 ;  /* 0xfffffffd060878a4 */ /* 0x000fc8000f8e0208 */
[----:B------:R-:W-:-:S04]  /*2150*/  ULEA UR8, UR8, UR10, 0x3 ;  /* 0x0000000a08087291 */ /* 0x000fc8000f8e183f */
[----:B------:R-:W-:-:S04]  /*2160*/  UIADD3 UR8, UR8, 0x18, URZ ;  /* 0x0000001808087890 */ /* 0x000fc8000fffe03f */
[----:B------:R-:W-:-:S09]  /*2170*/  UPRMT UR8, URZ, 0x654, UR8 ;  /* 0x000006543f087896 */ /* 0x000fd20008000008 */
[----:B------:R-:W-:Y:S01]  /*2180*/  SYNCS.ARRIVE.TRANS64.RED.A1T0 RZ, [UR8], RZ ;  /* 0x000000ffffff79a7 */ /* 0x000fe20008100408 */
[----:B------:R-:W-:Y:S05]  /*2190*/  @P0 BRA `(.L_x_29) ;  /* 0x0000000000040947 */ /* 0x000fea0003800000 */
[----:B------:R-:W-:Y:S01]  /*21a0*/  BPT.TRAP 0x1 ;  /* 0x000000040000795c */ /* 0x000fe20000300000 */
.L_x_29:
[----:B------:R-:W0:Y:S01]  /*21b0*/  LDC R24, c[0x0][0x288] ;  /* 0x0000a200ff187b82 */ /* 0x000e220000000800 */
[--C-:B------:R-:W-:Y:S01]  /*21c0*/  SHF.R.U32.HI R6, RZ, 0x2, R2.reuse ;  /* 0x00000002ff067819 */ /* 0x100fe20000011602 */
[----:B------:R-:W-:Y:S01]  /*21d0*/  IMAD.SHL.U32 R17, R12, 0x40, RZ ;  /* 0x000000400c117824 */ /* 0x000fe200078e00ff */
[----:B------:R-:W-:Y:S01]  /*21e0*/  SHF.R.U32.HI R9, RZ, 0x7, R2 ;  /* 0x00000007ff097819 */ /* 0x000fe20000011602 */
[----:B------:R-:W-:Y:S01]  /*21f0*/  UIADD3 UR5, UR9, UR5, URZ ;  /* 0x0000000509057290 */ /* 0x000fe2000fffe03f */
[----:B------:R-:W-:Y:S01]  /*2200*/  LOP3.LUT R7, R6, 0x7, RZ, 0xc0, !PT ;  /* 0x0000000706077812 */ /* 0x000fe200078ec0ff */
[C---:B------:R-:W-:Y:S01]  /*2210*/  IMAD.SHL.U32 R12, R2.reuse, 0x2, RZ ;  /* 0x00000002020c7824 */ /* 0x040fe200078e00ff */
[----:B------:R-:W-:Y:S01]  /*2220*/  LOP3.LUT R6, R9, 0x1, RZ, 0xc0, !PT ;  /* 0x0000000109067812 */ /* 0x000fe200078ec0ff */
[----:B------:R-:W-:Y:S01]  /*2230*/  UISETP.GT.U32.AND UP0, UPT, UR5, 0x2, UPT ;  /* 0x000000020500788c */ /* 0x000fe2000bf04070 */
[C---:B------:R-:W-:Y:S01]  /*2240*/  LOP3.LUT R13, R2.reuse, 0x3, RZ, 0xc0, !PT ;  /* 0x00000003020d7812 */ /* 0x040fe200078ec0ff */
[----:B------:R-:W-:Y:S01]  /*2250*/  ULDC UR12, c[0x0][0x284] ;  /* 0x0000a100000c7ab9 */ /* 0x000fe20000000800 */
[----:B------:R-:W-:Y:S01]  /*2260*/  LOP3.LUT R8, R2, 0x60, RZ, 0xc0, !PT ;  /* 0x0000006002087812 */ /* 0x000fe200078ec0ff */
[----:B------:R-:W-:Y:S01]  /*2270*/  IMAD.SHL.U32 R26, R6, 0x40, RZ ;  /* 0x00000040061a7824 */ /* 0x000fe200078e00ff */
[----:B------:R-:W-:Y:S01]  /*2280*/  UISETP.LT.U32.AND UP0, UPT, UR9, 0x3, UP0 ;  /* 0x000000030900788c */ /* 0x000fe20008701070 */
[----:B------:R-:W-:Y:S01]  /*2290*/  SHF.R.S32.HI R32, RZ, 0x1f, R69 ;  /* 0x0000001fff207819 */ /* 0x000fe20000011445 */
[----:B------:R-:W-:Y:S01]  /*22a0*/  UISETP.GE.U32.AND UP1, UPT, UR9, 0x3, UPT ;  /* 0x000000030900788c */ /* 0x000fe2000bf26070 */
[----:B------:R-:W-:Y:S01]  /*22b0*/  SHF.R.U32.HI R8, RZ, 0x1, R8 ;  /* 0x00000001ff087819 */ /* 0x000fe20000011608 */
[----:B------:R-:W-:Y:S01]  /*22c0*/  ULDC.64 UR10, c[0x0][0x5d0] ;  /* 0x00017400000a7ab9 */ /* 0x000fe20000000a00 */
[--C-:B------:R-:W-:Y:S01]  /*22d0*/  LOP3.LUT R9, R26, 0x40, R7.reuse, 0xe2, !PT ;  /* 0x000000401a097812 */ /* 0x100fe200078ee207 */
[----:B------:R-:W-:Y:S01]  /*22e0*/  UIMAD.WIDE.U32 UR6, UR5, -0x55555555, URZ ;  /* 0xaaaaaaab050678a5 */ /* 0x000fe2000f8e003f */
[----:B------:R-:W-:Y:S01]  /*22f0*/  IADD3 R25, RZ, -R8, -R7 ;  /* 0x80000008ff197210 */ /* 0x000fe20007ffe807 */
[----:B------:R-:W-:Y:S01]  /*2300*/  USEL UR8, URZ, 0x1, !UP0 ;  /* 0x000000013f087887 */ /* 0x000fe2000c000000 */
[----:B------:R-:W-:Y:S01]  /*2310*/  LOP3.LUT R12, R17, 0x6, R12, 0xf8, !PT ;  /* 0x00000006110c7812 */ /* 0x000fe200078ef80c */
[----:B------:R-:W-:Y:S01]  /*2320*/  USHF.R.U32.HI UR6, URZ, 0x1, UR7 ;  /* 0x000000013f067899 */ /* 0x000fe20008011607 */
[----:B0-----:R-:W-:Y:S01]  /*2330*/  IMAD R26, R13, -0x2, R24 ;  /* 0xfffffffe0d1a7824 */ /* 0x001fe200078e0218 */
[----:B------:R-:W-:Y:S01]  /*2340*/  ISETP.GE.AND P0, PT, R17, R24, PT ;  /* 0x000000181100720c */ /* 0x000fe20003f06270 */
[----:B------:R-:W-:Y:S01]  /*2350*/  IMAD.SHL.U32 R24, R16, 0x80, RZ ;  /* 0x0000008010187824 */ /* 0x000fe200078e00ff */
[----:B------:R-:W-:Y:S01]  /*2360*/  SHF.R.S32.HI R13, RZ, 0x1f, R12 ;  /* 0x0000001fff0d7819 */ /* 0x000fe2000001140c */
[----:B------:R-:W-:Y:S01]  /*2370*/  IMAD R25, R6, -0x40, R25 ;  /* 0xffffffc006197824 */ /* 0x000fe200078e0219 */
[----:B------:R-:W-:Y:S01]  /*2380*/  ULOP3.LUT UR4, UR4, UR8, URZ, 0x3c, !UPT ;  /* 0x0000000804047292 */ /* 0x000fe2000f8e3c3f */
[----:B------:R-:W-:Y:S01]  /*2390*/  IMAD R6, R32, UR10, RZ ;  /* 0x0000000a20067c24 */ /* 0x000fe2000f8e02ff */
[----:B------:R-:W-:Y:S01]  /*23a0*/  ISETP.GE.OR P0, PT, R24, UR12, P0 ;  /* 0x0000000c18007c0c */ /* 0x000fe20008706670 */
[----:B------:R-:W-:Y:S01]  /*23b0*/  IMAD.WIDE R28, R16, 0x80, RZ ;  /* 0x00000080101c7825 */ /* 0x000fe200078e02ff */
[----:B------:R-:W-:Y:S01]  /*23c0*/  UIMAD UR5, UR6, -0x3, UR5 ;  /* 0xfffffffd060578a4 */ /* 0x000fe2000f8e0205 */
[----:B------:R-:W-:Y:S01]  /*23d0*/  IADD3 R25, -R24, UR12, R25 ;  /* 0x0000000c18197c10 */ /* 0x000fe2000fffe119 */
[----:B------:R-:W-:Y:S01]  /*23e0*/  @UP1 ULOP3.LUT UR4, UR4, 0x1, UR6, 0x78, !UPT ;  /* 0x0000000104041892 */ /* 0x000fe2000f8e7806 */
[C---:B------:R-:W-:Y:S01]  /*23f0*/  IMAD R27, R69.reuse, UR11, R6 ;  /* 0x0000000b451b7c24 */ /* 0x040fe2000f8e0206 */
[----:B------:R-:W-:Y:S01]  /*2400*/  LOP3.LUT R33, R28, R9, R8, 0xfe, !PT ;  /* 0x000000091c217212 */ /* 0x000fe200078efe08 */
[----:B------:R-:W-:-:S04]  /*2410*/  IMAD.WIDE.U32 R6, R69, UR10, R12 ;  /* 0x0000000a45067c25 */ /* 0x000fc8000f8e000c */
[----:B------:R-:W-:Y:S02]  /*2420*/  IMAD.IADD R7, R7, 0x1, R27 ;  /* 0x0000000107077824 */ /* 0x000fe400078e021b */
[----:B------:R-:W-:Y:S02]  /*2430*/  IMAD.IADD R26, R26, 0x1, -R17 ;  /* 0x000000011a1a7824 */ /* 0x000fe400078e0a11 */
[----:B------:R-:W-:Y:S01]  /*2440*/  IMAD.MOV.U32 R24, RZ, RZ, -0x1 ;  /* 0xffffffffff187424 */ /* 0x000fe200078e00ff */
[----:B------:R-:W-:Y:S06]  /*2450*/  @P0 BRA `(.L_x_31) ;  /* 0x0000002400940947 */ /* 0x000fec0003800000 */
[----:B------:R-:W0:Y:S01]  /*2460*/  LDC.64 R30, c[0x0][0x5c8] ;  /* 0x00017200ff1e7b82 */ /* 0x000e220000000a00 */
[----:B------:R-:W-:Y:S01]  /*2470*/  ULDC.64 UR6, c[0x0][0x5c0] ;  /* 0x0001700000067ab9 */ /* 0x000fe20000000a00 */
[----:B------:R-:W-:Y:S01]  /*2480*/  BSSY B0, `(.L_x_31) ;  /* 0x0000262000007945 */ /* 0x000fe20003800000 */
[-C--:B0-----:R-:W-:Y:S02]  /*2490*/  IMAD R8, R29, R30.reuse, RZ ;  /* 0x0000001e1d087224 */ /* 0x081fe400078e02ff */
[----:B------:R-:W-:-:S04]  /*24a0*/  IMAD.WIDE.U32 R6, R33, R30, R6 ;  /* 0x0000001e21067225 */ /* 0x000fc800078e0006 */
[----:B------:R-:W-:Y:S01]  /*24b0*/  IMAD R17, R33, R31, R8 ;  /* 0x0000001f21117224 */ /* 0x000fe200078e0208 */
[----:B------:R-:W-:Y:S02]  /*24c0*/  LEA R9, P0, R30, R6, 0x3 ;  /* 0x000000061e097211 */ /* 0x000fe400078018ff */
[----:B------:R-:W-:Y:S01]  /*24d0*/  IADD3 R8, P1, R6, UR6, RZ ;  /* 0x0000000606087c10 */ /* 0x000fe2000ff3e0ff */
[----:B------:R-:W-:Y:S01]  /*24e0*/  IMAD.IADD R17, R7, 0x1, R17 ;  /* 0x0000000107117824 */ /* 0x000fe200078e0211 */
[----:B------:R-:W-:-:S04]  /*24f0*/  IADD3 R6, P2, R9, UR6, RZ ;  /* 0x0000000609067c10 */ /* 0x000fc8000ff5e0ff */
[----:B------:R-:W-:Y:S02]  /*2500*/  LEA.HI.X R7, R30, R17, R31, 0x3, P0 ;  /* 0x000000111e077211 */ /* 0x000fe400000f1c1f */
[----:B----45:R-:W-:Y:S02]  /*2510*/  FSETP.NEU.AND P0, PT, R10, RZ, PT ;  /* 0x000000ff0a00720b */ /* 0x030fe40003f0d000 */
[----:B------:R-:W-:Y:S02]  /*2520*/  IADD3.X R9, R17, UR7, RZ, P1, !PT ;  /* 0x0000000711097c10 */ /* 0x000fe40008ffe4ff */
[----:B------:R-:W-:-:S09]  /*2530*/  IADD3.X R7, R7, UR7, RZ, P2, !PT ;  /* 0x0000000707077c10 */ /* 0x000fd200097fe4ff */
[----:B------:R-:W-:Y:S05]  /*2540*/  @!P0 BRA `(.L_x_32) ;  /* 0x0000001c00148947 */ /* 0x000fea0003800000 */
[----:B------:R-:W-:Y:S01]  /*2550*/  ULDC.64 UR6, c[0x0][0x5b8] ;  /* 0x00016e0000067ab9 */ /* 0x000fe20000000a00 */
[----:B------:R-:W-:Y:S01]  /*2560*/  ISETP.GE.AND P0, PT, R26, 0x1, PT ;  /* 0x000000011a00780c */ /* 0x000fe20003f06270 */
[----:B------:R-:W-:Y:S01]  /*2570*/  IMAD R30, R32, UR6, RZ ;  /* 0x00000006201e7c24 */ /* 0x000fe2000f8e02ff */
[----:B------:R-:W-:Y:S01]  /*2580*/  ULDC.64 UR10, c[0x0][0x5a8] ;  /* 0x00016a00000a7ab9 */ /* 0x000fe20000000a00 */
[----:B------:R-:W-:Y:S01]  /*2590*/  IMAD.WIDE.U32 R16, R69, UR6, R12 ;  /* 0x0000000645107c25 */ /* 0x000fe2000f8e000c */
[----:B------:R-:W-:Y:S01]  /*25a0*/  ISETP.LT.OR P3, PT, R25, 0x1, !P0 ;  /* 0x000000011900780c */ /* 0x000fe20004761670 */
[----:B------:R-:W-:Y:S02]  /*25b0*/  BSSY B1, `(.L_x_33) ;  /* 0x000000c000017945 */ /* 0x000fe40003800000 */
[----:B------:R-:W-:Y:S01]  /*25c0*/  IMAD R69, R69, UR7, R30 ;  /* 0x0000000745457c24 */ /* 0x000fe2000f8e021e */
[----:B------:R-:W-:Y:S02]  /*25d0*/  ULDC.64 UR6, c[0x0][0x5b0] ;  /* 0x00016c0000067ab9 */ /* 0x000fe40000000a00 */
[----:B------:R-:W-:-:S02]  /*25e0*/  IMAD R27, R29, UR6, RZ ;  /* 0x000000061d1b7c24 */ /* 0x000fc4000f8e02ff */
[----:B------:R-:W-:Y:S02]  /*25f0*/  IMAD.IADD R17, R17, 0x1, R69 ;  /* 0x0000000111117824 */ /* 0x000fe400078e0245 */
[C---:B------:R-:W-:Y:S02]  /*2600*/  IMAD R27, R33.reuse, UR7, R27 ;  /* 0x00000007211b7c24 */ /* 0x040fe4000f8e021b */
[----:B------:R-:W-:-:S03]  /*2610*/  IMAD.WIDE.U32 R12, R33, UR6, R16 ;  /* 0x00000006210c7c25 */ /* 0x000fc6000f8e0010 */
[----:B------:R-:W-:-:S04]  /*2620*/  IADD3 R12, P1, R12, UR10, RZ ;  /* 0x0000000a0c0c7c10 */ /* 0x000fc8000ff3e0ff */
[--C-:B------:R-:W-:Y:S02]  /*2630*/  IADD3.X R13, R13, UR11, R27.reuse, P1, !PT ;  /* 0x0000000b0d0d7c10 */ /* 0x100fe40008ffe41b */
[----:B------:R-:W-:Y:S01]  /*2640*/  PRMT R27, RZ, 0x7610, R27 ;  /* 0x00007610ff1b7816 */ /* 0x000fe2000000001b */
[----:B------:R-:W-:Y:S06]  /*2650*/  @P3 BRA `(.L_x_34) ;  /* 0x0000000000043947 */ /* 0x000fec0003800000 */
[----:B------:R0:W5:Y:S02]  /*2660*/  LDG.E.U8 R27, desc[UR18][R12.64] ;  /* 0x000000120c1b7981 */ /* 0x000164000c1e1100 */
.L_x_34:
[----:B------:R-:W-:Y:S05]  /*2670*/  BSYNC B1 ;  /* 0x0000000000017941 */ /* 0x000fea0003800000 */
.L_x_33:
[----:B-----5:R-:W-:Y:S01]  /*2680*/  LOP3.LUT R27, R27, 0xff, RZ, 0xc0, !PT ;  /* 0x000000ff1b1b7812 */ /* 0x020fe200078ec0ff */
[----:B------:R-:W-:Y:S01]  /*2690*/  BSSY B1, `(.L_x_35) ;  /* 0x000000c000017945 */ /* 0x000fe20003800000 */
[----:B------:R-:W-:Y:S02]  /*26a0*/  ISETP.GE.AND P1, PT, R26, 0x2, PT ;  /* 0x000000021a00780c */ /* 0x000fe40003f26270 */
[----:B------:R-:W-:Y:S02]  /*26b0*/  F2FP.F16.E4M3.UNPACK_B R27, R27 ;  /* 0x0000001bff1b723e */ /* 0x000fe400020006ff */
[----:B------:R-:W-:-:S03]  /*26c0*/  ISETP.LT.OR P2, PT, R25, 0x1, !P1 ;  /* 0x000000011900780c */ /* 0x000fc60004f41670 */
[----:B------:R-:W-:-:S05]  /*26d0*/  HADD2.F32 R27, -RZ, R27.H0_H0 ;  /* 0x2000001bff1b7230 */ /* 0x000fca0000004100 */
[----:B------:R-:W-:Y:S01]  /*26e0*/  FMUL R30, R27, R10 ;  /* 0x0000000a1b1e7220 */ /* 0x000fe20000400000 */
[----:B------:R-:W-:-:S03]  /*26f0*/  PRMT R27, RZ, 0x7610, R27 ;  /* 0x00007610ff1b7816 */ /* 0x000fc6000000001b */
[----:B--2---:R-:W-:-:S05]  /*2700*/  FFMA R30, R79, R3, R30 ;  /* 0x000000034f1e7223 */ /* 0x004fca000000001e */
[----:B------:R-:W-:-:S05]  /*2710*/  F2FP.SATFINITE.E4M3.F32.PACK_AB_MERGE_C R31, RZ, R30, RZ ;  /* 0x0000001eff1f723e */ /* 0x000fca00048070ff */
[----:B------:R1:W-:Y:S01]  /*2720*/  @!P3 STG.E.U8 desc[UR18][R8.64], R31 ;  /* 0x0000001f0800b986 */ /* 0x0003e2000c101112 */
[----:B------:R-:W-:Y:S05]  /*2730*/  @P2 BRA `(.L_x_36) ;  /* 0x0000000000042947 */ /* 0x000fea0003800000 */
[----:B------:R2:W5:Y:S02]  /*2740*/  LDG.E.U8 R27, desc[UR18][R12.64+0x1] ;  /* 0x000001120c1b7981 */ /* 0x000564000c1e1100 */
.L_x_36:
[----:B------:R-:W-:Y:S05]  /*2750*/  BSYNC B1 ;  /* 0x0000000000017941 */ /* 0x000fea0003800000 */
.L_x_35:
[----:B-----5:R-:W-:Y:S01]  /*2760*/  LOP3.LUT R27, R27, 0xff, RZ, 0xc0, !PT ;  /* 0x000000ff1b1b7812 */ /* 0x020fe200078ec0ff */
[----:B------:R-:W-:Y:S01]  /*2770*/  BSSY B1, `(.L_x_37) ;  /* 0x0000012000017945 */ /* 0x000fe20003800000 */
[----:B-1----:R-:W-:Y:S02]  /*2780*/  IADD3 R31, P3, R33, 0x8, RZ ;  /* 0x00000008211f7810 */ /* 0x002fe40007f7e0ff */
[----:B------:R-:W-:Y:S02]  /*2790*/  F2FP.F16.E4M3.UNPACK_B R27, R27 ;  /* 0x0000001bff1b723e */ /* 0x000fe400020006ff */
[----:B------:R-:W-:Y:S01]  /*27a0*/  ISETP.LT.OR P0, PT, R25, 0x9, !P0 ;  /* 0x000000091900780c */ /* 0x000fe20004701670 */
[----:B------:R-:W-:Y:S02]  /*27b0*/  IMAD.X R28, RZ, RZ, R29, P3 ;  /* 0x000000ffff1c7224 */ /* 0x000fe400018e061d */
[----:B------:R-:W-:Y:S02]  /*27c0*/  HADD2.F32 R27, -RZ, R27.H0_H0 ;  /* 0x2000001bff1b7230 */ /* 0x000fe40000004100 */
[----:B------:R-:W-:-:S02]  /*27d0*/  IMAD R28, R28, UR6, RZ ;  /* 0x000000061c1c7c24 */ /* 0x000fc4000f8e02ff */
[----:B------:R-:W-:-:S04]  /*27e0*/  IMAD.WIDE.U32 R16, R31, UR6, R16 ;  /* 0x000000061f107c25 */ /* 0x000fc8000f8e0010 */
[----:B------:R-:W-:Y:S01]  /*27f0*/  FMUL R27, R27, R10 ;  /* 0x0000000a1b1b7220 */ /* 0x000fe20000400000 */
[----:B------:R-:W-:-:S03]  /*2800*/  IMAD R31, R31, UR7, R28 ;  /* 0x000000071f1f7c24 */ /* 0x000fc6000f8e021c */
[----:B------:R-:W-:Y:S01]  /*2810*/  FFMA R27, R78, R3, R27 ;  /* 0x000000034e1b7223 */ /* 0x000fe2000000001b */
[----:B------:R-:W-:-:S04]  /*2820*/  IADD3 R16, P3, R16, UR10, RZ ;  /* 0x0000000a10107c10 */ /* 0x000fc8000ff7e0ff */
[----:B------:R-:W-:Y:S02]  /*2830*/  F2FP.SATFINITE.E4M3.F32.PACK_AB_MERGE_C R29, RZ, R27, RZ ;  /* 0x0000001bff1d723e */ /* 0x000fe400048070ff */
[----:B------:R-:W-:Y:S02]  /*2840*/  IADD3.X R17, R17, UR11, R31, P3, !PT ;  /* 0x0000000b11117c10 */ /* 0x000fe40009ffe41f */
[----:B------:R-:W-:Y:S01]  /*2850*/  PRMT R27, RZ, 0x7610, R27 ;  /* 0x00007610ff1b7816 */ /* 0x000fe2000000001b */
[----:B------:R1:W-:Y:S01]  /*2860*/  @!P2 STG.E.U8 desc[UR18][R8.64+0x1], R29 ;  /* 0x0000011d0800a986 */ /* 0x0003e2000c101112 */
[----:B------:R-:W-:Y:S05]  /*2870*/  @P0 BRA `(.L_x_38) ;  /* 0x0000000000040947 */ /* 0x000fea0003800000 */
[----:B------:R3:W5:Y:S02]  /*2880*/  LDG.E.U8 R27, desc[UR18][R16.64] ;  /* 0x00000012101b7981 */ /* 0x000764000c1e1100 */
.L_x_38:
[----:B------:R-:W-:Y:S05]  /*2890*/  BSYNC B1 ;  /* 0x0000000000017941 */ /* 0x000fea0003800000 */
.L_x_37:
[----:B-----5:R-:W-:Y:S01]  /*28a0*/  LOP3.LUT R27, R27, 0xff, RZ, 0xc0, !PT ;  /* 0x000000ff1b1b7812 */ /* 0x020fe200078ec0ff */
[----:B------:R-:W-:Y:S01]  /*28b0*/  BSSY B1, `(.L_x_39) ;  /* 0x000000b000017945 */ /* 0x000fe20003800000 */
[----:B------:R-:W-:Y:S02]  /*28c0*/  ISETP.LT.OR P1, PT, R25, 0x9, !P1 ;  /* 0x000000091900780c */ /* 0x000fe40004f21670 */
[----:B------:R-:W-:-:S05]  /*28d0*/  F2FP.F16.E4M3.UNPACK_B R27, R27 ;  /* 0x0000001bff1b723e */ /* 0x000fca00020006ff */
[----:B------:R-:W-:-:S05]  /*28e0*/  HADD2.F32 R27, -RZ, R27.H0_H0 ;  /* 0x2000001bff1b7230 */ /* 0x000fca0000004100 */
[----:B------:R-:W-:Y:S01]  /*28f0*/  FMUL R28, R27, R10 ;  /* 0x0000000a1b1c7220 */ /* 0x000fe20000400000 */
[----:B------:R-:W-:-:S03]  /*2900*/  PRMT R27, RZ, 0x7610, R27 ;  /* 0x00007610ff1b7816 */ /* 0x000fc6000000001b */
[----:B------:R-:W-:-:S05]  /*2910*/  FFMA R28, R77, R3, R28 ;  /* 0x000000034d1c7223 */ /* 0x000fca000000001c */
[----:B-1----:R-:W-:-:S05]  /*2920*/  F2FP.SATFINITE.E4M3.F32.PACK_AB_MERGE_C R29, RZ, R28, RZ ;  /* 0x0000001cff1d723e */ /* 0x002fca00048070ff */
[----:B------:R1:W-:Y:S01]  /*2930*/  @!P0 STG.E.U8 desc[UR18][R6.64], R29 ;  /* 0x0000001d06008986 */ /* 0x0003e2000c101112 */
[----:B------:R-:W-:Y:S05]  /*2940*/  @P1 BRA `(.L_x_40) ;  /* 0x0000000000041947 */ /* 0x000fea0003800000 */
[----:B------:R4:W5:Y:S02]  /*2950*/  LDG.E.U8 R27, desc[UR18][R16.64+0x1] ;  /* 0x00000112101b7981 */ /* 0x000964000c1e1100 */
.L_x_40:
[----:B------:R-:W-:Y:S05]  /*2960*/  BSYNC B1 ;  /* 0x0000000000017941 */ /* 0x000fea0003800000 */
.L_x_39:
[----:B-----5:R-:W-:Y:S01]  /*2970*/  LOP3.LUT R27, R27, 0xff, RZ, 0xc0, !PT ;  /* 0x000000ff1b1b7812 */ /* 0x020fe200078ec0ff */
[----:B------:R-:W-:Y:S01]  /*2980*/  BSSY B1, `(.L_x_41) ;  /* 0x000000c000017945 */ /* 0x000fe20003800000 */
[----:B------:R-:W-:Y:S02]  /*2990*/  ISETP.GE.AND P0, PT, R26, 0x9, PT ;  /* 0x000000091a00780c */ /* 0x000fe40003f06270 */
[----:B------:R-:W-:Y:S02]  /*29a0*/  F2FP.F16.E4M3.UNPACK_B R27, R27 ;  /* 0x0000001bff1b723e */ /* 0x000fe400020006ff */
[----:B------:R-:W-:-:S03]  /*29b0*/  ISETP.LT.OR P2, PT, R25, 0x1, !P0 ;  /* 0x000000011900780c */ /* 0x000fc60004741670 */
[----:B------:R-:W-:-:S05]  /*29c0*/  HADD2.F32 R27, -RZ, R27.H0_H0 ;  /* 0x2000001bff1b7230 */ /* 0x000fca0000004100 */
[----:B------:R-:W-:-:S04]  /*29d0*/  FMUL R27, R27, R10 ;  /* 0x0000000a1b1b7220 */ /* 0x000fc80000400000 */
[----:B------:R-:W-:-:S05]  /*29e0*/  FFMA R27, R76, R3, R27 ;  /* 0x000000034c1b7223 */ /* 0x000fca000000001b */
[----:B-1----:R-:W-:Y:S02]  /*29f0*/  F2FP.SATFINITE.E4M3.F32.PACK_AB_MERGE_C R29, RZ, R27, RZ ;  /* 0x0000001bff1d723e */ /* 0x002fe400048070ff */
[----:B------:R-:W-:-:S03]  /*2a00*/  PRMT R27, RZ, 0x7610, R27 ;  /* 0x00007610ff1b7816 */ /* 0x000fc6000000001b */
[----:B------:R1:W-:Y:S01]  /*2a10*/  @!P1 STG.E.U8 desc[UR18][R6.64+0x1], R29 ;  /* 0x0000011d06009986 */ /* 0x0003e2000c101112 */
[----:B------:R-:W-:Y:S05]  /*2a20*/  @P2 BRA `(.L_x_42) ;  /* 0x0000000000042947 */ /* 0x000fea0003800000 */
[----:B------:R0:W5:Y:S02]  /*2a30*/  LDG.E.U8 R27, desc[UR18][R12.64+0x8] ;  /* 0x000008120c1b7981 */ /* 0x000164000c1e1100 */
.L_x_42:
[----:B------:R-:W-:Y:S05]  /*2a40*/  BSYNC B1 ;  /* 0x0000000000017941 */ /* 0x000fea0003800000 */
.L_x_41:
        /* <DEDUP_REMOVED lines=13> */
.L_x_44:
[----:B------:R-:W-:Y:S05]  /*2b20*/  BSYNC B1 ;  /* 0x0000000000017941 */ /* 0x000fea0003800000 */
.L_x_43:
[----:B-----5:R-:W-:Y:S01]  /*2b30*/  LOP3.LUT R27, R27, 0xff, RZ, 0xc0, !PT ;  /* 0x000000ff1b1b7812 */ /* 0x020fe200078ec0ff */
[----:B------:R-:W-:Y:S01]  /*2b40*/  BSSY B1, `(.L_x_45) ;  /* 0x000000b000017945 */ /* 0x000fe20003800000 */
[----:B------:R-:W-:Y:S02]  /*2b50*/  ISETP.LT.OR P0, PT, R25, 0x9, !P0 ;  /* 0x000000091900780c */ /* 0x000fe40004701670 */
[----:B------:R-:W-:-:S05]  /*2b60*/  F2FP.F16.E4M3.UNPACK_B R27, R27 ;  /* 0x0000001bff1b723e */ /* 0x000fca00020006ff */
        /* <DEDUP_REMOVED lines=8> */
.L_x_46:
[----:B------:R-:W-:Y:S05]  /*2bf0*/  BSYNC B1 ;  /* 0x0000000000017941 */ /* 0x000fea0003800000 */
.L_x_45:
        /* <DEDUP_REMOVED lines=12> */
.L_x_48:
[----:B------:R-:W-:Y:S05]  /*2cc0*/  BSYNC B1 ;  /* 0x0000000000017941 */ /* 0x000fea0003800000 */
.L_x_47:
        /* <DEDUP_REMOVED lines=13> */
.L_x_50:
[----:B------:R-:W-:Y:S05]  /*2da0*/  BSYNC B1 ;  /* 0x0000000000017941 */ /* 0x000fea0003800000 */
.L_x_49:
        /* <DEDUP_REMOVED lines=13> */
.L_x_52:
[----:B------:R-:W-:Y:S05]  /*2e80*/  BSYNC B1 ;  /* 0x0000000000017941 */ /* 0x000fea0003800000 */
.L_x_51:
        /* <DEDUP_REMOVED lines=12> */
.L_x_54:
[----:B------:R-:W-:Y:S05]  /*2f50*/  BSYNC B1 ;  /* 0x0000000000017941 */ /* 0x000fea0003800000 */
.L_x_53:
        /* <DEDUP_REMOVED lines=12> */
.L_x_56:
[----:B------:R-:W-:Y:S05]  /*3020*/  BSYNC B1 ;  /* 0x0000000000017941 */ /* 0x000fea0003800000 */
.L_x_55:
        /* <DEDUP_REMOVED lines=13> */
.L_x_58:
[----:B------:R-:W-:Y:S05]  /*3100*/  BSYNC B1 ;  /* 0x0000000000017941 */ /* 0x000fea0003800000 */
.L_x_57:
        /* <DEDUP_REMOVED lines=13> */
.L_x_60:
[----:B------:R-:W-:Y:S05]  /*31e0*/  BSYNC B1 ;  /* 0x0000000000017941 */ /* 0x000fea0003800000 */
.L_x_59:
        /* <DEDUP_REMOVED lines=12> */
.L_x_62:
[----:B------:R-:W-:Y:S05]  /*32b0*/  BSYNC B1 ;  /* 0x0000000000017941 */ /* 0x000fea0003800000 */
.L_x_61:
        /* <DEDUP_REMOVED lines=12> */
.L_x_64:
[----:B------:R-:W-:Y:S05]  /*3380*/  BSYNC B1 ;  /* 0x0000000000017941 */ /* 0x000fea0003800000 */
.L_x_63:
        /* <DEDUP_REMOVED lines=13> */
.L_x_66:
[----:B------:R-:W-:Y:S05]  /*3460*/  BSYNC B1 ;  /* 0x0000000000017941 */ /* 0x000fea0003800000 */
.L_x_65:
        /* <DEDUP_REMOVED lines=13> */
.L_x_68:
[----:B------:R-:W-:Y:S05]  /*3540*/  BSYNC B1 ;  /* 0x0000000000017941 */ /* 0x000fea0003800000 */
.L_x_67:
        /* <DEDUP_REMOVED lines=12> */
.L_x_70:
[----:B------:R-:W-:Y:S05]  /*3610*/  BSYNC B1 ;  /* 0x0000000000017941 */ /* 0x000fea0003800000 */
.L_x_69:
        /* <DEDUP_REMOVED lines=12> */
.L_x_72:
[----:B------:R-:W-:Y:S05]  /*36e0*/  BSYNC B1 ;  /* 0x0000000000017941 */ /* 0x000fea0003800000 */
.L_x_71:
        /* <DEDUP_REMOVED lines=13> */
.L_x_74:
[----:B------:R-:W-:Y:S05]  /*37c0*/  BSYNC B1 ;  /* 0x0000000000017941 */ /* 0x000fea0003800000 */
.L_x_73:
        /* <DEDUP_REMOVED lines=13> */
.L_x_76:
[----:B------:R-:W-:Y:S05]  /*38a0*/  BSYNC B1 ;  /* 0x0000000000017941 */ /* 0x000fea0003800000 */
.L_x_75:
        /* <DEDUP_REMOVED lines=12> */
.L_x_78:
[----:B------:R-:W-:Y:S05]  /*3970*/  BSYNC B1 ;  /* 0x0000000000017941 */ /* 0x000fea0003800000 */
.L_x_77:
[----:B-----5:R-:W-:Y:S01]  /*3980*/  LOP3.LUT R27, R27, 0xff, RZ, 0xc0, !PT ;  /* 0x000000ff1b1b7812 */ /* 0x020fe200078ec0ff */
[----:B------:R-:W-:Y:S01]  /*3990*/  BSSY B1, `(.L_x_79) ;  /* 0x000000b000017945 */ /* 0x000fe20003800000 */
[----:B------:R-:W-:Y:S02]  /*39a0*/  ISETP.LT.OR P1, PT, R25, 0x9, !P1 ;  /* 0x000000091900780c */ /* 0x000fe40004f21670 */
[----:B------:R-:W-:-:S05]  /*39b0*/  F2FP.F16.E4M3.UNPACK_B R27, R27 ;  /* 0x0000001bff1b723e */ /* 0x000fca00020006ff */
[----:B------:R-:W-:-:S05]  /*39c0*/  HADD2.F32 R27, -RZ, R27.H0_H0 ;  /* 0x2000001bff1b7230 */ /* 0x000fca0000004100 */
[----:B------:R-:W-:-:S04]  /*39d0*/  FMUL R28, R27, R10 ;  /* 0x0000000a1b1c7220 */ /* 0x000fc80000400000 */
[----:B------:R-:W-:Y:S01]  /*39e0*/  FFMA R28, R23, R3, R28 ;  /* 0x00000003171c7223 */ /* 0x000fe2000000001c */
[----:B------:R-:W-:-:S04]  /*39f0*/  PRMT R23, RZ, 0x7610, R23 ;  /* 0x00007610ff177816 */ /* 0x000fc80000000017 */
[----:B------:R-:W-:-:S05]  /*3a00*/  F2FP.SATFINITE.E4M3.F32.PACK_AB_MERGE_C R27, RZ, R28, RZ ;  /* 0x0000001cff1b723e */ /* 0x000fca00048070ff */
[----:B------:R0:W-:Y:S01]  /*3a10*/  @!P0 STG.E.U8 desc[UR18][R6.64+0x28], R27 ;  /* 0x0000281b06008986 */ /* 0x0001e2000c101112 */
[----:B------:R-:W-:Y:S05]  /*3a20*/  @P1 BRA `(.L_x_80) ;  /* 0x0000000000041947 */ /* 0x000fea0003800000 */
[----:B------:R0:W5:Y:S02]  /*3a30*/  LDG.E.U8 R23, desc[UR18][R16.64+0x29] ;  /* 0x0000291210177981 */ /* 0x000164000c1e1100 */
.L_x_80:
[----:B------:R-:W-:Y:S05]  /*3a40*/  BSYNC B1 ;  /* 0x0000000000017941 */ /* 0x000fea0003800000 */
.L_x_79:
        /* <DEDUP_REMOVED lines=8> */
[----:B0-----:R-:W-:Y:S02]  /*3ad0*/  F2FP.SATFINITE.E4M3.F32.PACK_AB_MERGE_C R27, RZ, R23, RZ ;  /* 0x00000017ff1b723e */ /* 0x001fe400048070ff */
[----:B------:R-:W-:-:S03]  /*3ae0*/  PRMT R23, RZ, 0x7610, R23 ;  /* 0x00007610ff177816 */ /* 0x000fc60000000017 */
[----:B------:R0:W-:Y:S01]  /*3af0*/  @!P1 STG.E.U8 desc[UR18][R6.64+0x29], R27 ;  /* 0x0000291b06009986 */ /* 0x0001e2000c101112 */
[----:B------:R-:W-:Y:S05]  /*3b00*/  @P2 BRA `(.L_x_82) ;  /* 0x0000000000042947 */ /* 0x000fea0003800000 */
[----:B------:R0:W5:Y:S02]  /*3b10*/  LDG.E.U8 R23, desc[UR18][R12.64+0x30] ;  /* 0x000030120c177981 */ /* 0x000164000c1e1100 */
.L_x_82:
[----:B------:R-:W-:Y:S05]  /*3b20*/  BSYNC B1 ;  /* 0x0000000000017941 */ /* 0x000fea0003800000 */
.L_x_81:
[----:B-----5:R-:W-:Y:S01]  /*3b30*/  LOP3.LUT R23, R23, 0xff, RZ, 0xc0, !PT ;  /* 0x000000ff17177812 */ /* 0x020fe200078ec0ff */
[----:B------:R-:W-:Y:S01]  /*3b40*/  BSSY B1, `(.L_x_83) ;  /* 0x000000c000017945 */ /* 0x000fe20003800000 */
[----:B------:R-:W-:Y:S02]  /*3b50*/  ISETP.GE.AND P1, PT, R26, 0x32, PT ;  /* 0x000000321a00780c */ /* 0x000fe40003f26270 */
[----:B------:R-:W-:Y:S02]  /*3b60*/  F2FP.F16.E4M3.UNPACK_B R23, R23 ;  /* 0x00000017ff17723e */ /* 0x000fe400020006ff */
[----:B------:R-:W-:-:S03]  /*3b70*/  ISETP.LT.OR P3, PT, R25, 0x1, !P1 ;  /* 0x000000011900780c */ /* 0x000fc60004f61670 */
        /* <DEDUP_REMOVED lines=8> */
.L_x_84:
[----:B------:R-:W-:Y:S05]  /*3c00*/  BSYNC B1 ;  /* 0x0000000000017941 */ /* 0x000fea0003800000 */
.L_x_83:
[----:B-----5:R-:W-:Y:S01]  /*3c10*/  LOP3.LUT R21, R21, 0xff, RZ, 0xc0, !PT ;  /* 0x000000ff15157812 */ /* 0x020fe200078ec0ff */
[----:B------:R-:W-:Y:S01]  /*3c20*/  BSSY B1, `(.L_x_85) ;  /* 0x000000b000017945 */ /* 0x000fe20003800000 */
[----:B------:R-:W-:Y:S02]  /*3c30*/  ISETP.LT.OR P0, PT, R25, 0x9, !P0 ;  /* 0x000000091900780c */ /* 0x000fe40004701670 */
[----:B------:R-:W-:-:S05]  /*3c40*/  F2FP.F16.E4M3.UNPACK_B R21, R21 ;  /* 0x00000015ff15723e */ /* 0x000fca00020006ff */
        /* <DEDUP_REMOVED lines=8> */
.L_x_86:
[----:B------:R-:W-:Y:S05]  /*3cd0*/  BSYNC B1 ;  /* 0x0000000000017941 */ /* 0x000fea0003800000 */
.L_x_85:
        /* <DEDUP_REMOVED lines=12> */
.L_x_88:
[----:B------:R-:W-:Y:S05]  /*3da0*/  BSYNC B1 ;  /* 0x0000000000017941 */ /* 0x000fea0003800000 */
.L_x_87:
        /* <DEDUP_REMOVED lines=13> */
.L_x_90:
[----:B------:R-:W-:Y:S05]  /*3e80*/  BSYNC B1 ;  /* 0x0000000000017941 */ /* 0x000fea0003800000 */
.L_x_89:
        /* <DEDUP_REMOVED lines=13> */
.L_x_92:
[----:B------:R-:W-:Y:S05]  /*3f60*/  BSYNC B1 ;  /* 0x0000000000017941 */ /* 0x000fea0003800000 */
.L_x_91:
[----:B-----5:R-:W-:Y:S01]  /*3f70*/  LOP3.LUT R15, R15, 0xff, RZ, 0xc0, !PT ;  /* 0x000000ff0f0f7812 */ /* 0x020fe200078ec0ff */
[----:B------:R-:W-:Y:S01]  /*3f80*/  BSSY B1, `(.L_x_93) ;  /* 0x000000b000017945 */ /* 0x000fe20003800000 */
[----:B------:R-:W-:Y:S02]  /*3f90*/  ISETP.LT.OR P0, PT, R25, 0x9, !P0 ;  /* 0x000000091900780c */ /* 0x000fe40004701670 */
[----:B------:R-:W-:Y:S02]  /*3fa0*/  F2FP.F16.E4M3.UNPACK_B R15, R15 ;  /* 0x0000000fff0f723e */ /* 0x000fe400020006ff */
[----:B0-2---:R-:W-:-:S03]  /*3fb0*/  PRMT R12, RZ, 0x7610, R12 ;  /* 0x00007610ff0c7816 */ /* 0x005fc6000000000c */
[----:B------:R-:W-:-:S05]  /*3fc0*/  HADD2.F32 R15, -RZ, R15.H0_H0 ;  /* 0x2000000fff0f7230 */ /* 0x000fca0000004100 */
[----:B------:R-:W-:-:S04]  /*3fd0*/  FMUL R15, R15, R10 ;  /* 0x0000000a0f0f7220 */ /* 0x000fc80000400000 */
[----:B------:R-:W-:-:S05]  /*3fe0*/  FFMA R15, R18, R3, R15 ;  /* 0x00000003120f7223 */ /* 0x000fca000000000f */
[----:B------:R-:W-:-:S05]  /*3ff0*/  F2FP.SATFINITE.E4M3.F32.PACK_AB_MERGE_C R15, RZ, R15, RZ ;  /* 0x0000000fff0f723e */ /* 0x000fca00048070ff */
[----:B------:R0:W-:Y:S01]  /*4000*/  @!P3 STG.E.U8 desc[UR18][R8.64+0x39], R15 ;  /* 0x0000390f0800b986 */ /* 0x0001e2000c101112 */
[----:B------:R-:W-:Y:S05]  /*4010*/  @P0 BRA `(.L_x_94) ;  /* 0x0000000000040947 */ /* 0x000fea0003800000 */
[----:B------:R2:W5:Y:S02]  /*4020*/  LDG.E.U8 R12, desc[UR18][R16.64+0x38] ;  /* 0x00003812100c7981 */ /* 0x000564000c1e1100 */
.L_x_94:
[----:B------:R-:W-:Y:S05]  /*4030*/  BSYNC B1 ;  /* 0x0000000000017941 */ /* 0x000fea0003800000 */
.L_x_93:
[----:B-----5:R-:W-:Y:S01]  /*4040*/  LOP3.LUT R12, R12, 0xff, RZ, 0xc0, !PT ;  /* 0x000000ff0c0c7812 */ /* 0x020fe200078ec0ff */
[----:B------:R-:W-:Y:S01]  /*4050*/  BSSY B1, `(.L_x_95) ;  /* 0x000000b000017945 */ /* 0x000fe20003800000 */
[----:B------:R-:W-:Y:S02]  /*4060*/  ISETP.LT.OR P1, PT, R25, 0x9, !P1 ;  /* 0x000000091900780c */ /* 0x000fe40004f21670 */
[----:B------:R-:W-:-:S05]  /*4070*/  F2FP.F16.E4M3.UNPACK_B R12, R12 ;  /* 0x0000000cff0c723e */ /* 0x000fca00020006ff */
[----:B01----:R-:W-:-:S05]  /*4080*/  HADD2.F32 R9, -RZ, R12.H0_H0 ;  /* 0x2000000cff097230 */ /* 0x003fca0000004100 */
[----:B------:R-:W-:-:S04]  /*4090*/  FMUL R8, R9, R10 ;  /* 0x0000000a09087220 */ /* 0x000fc80000400000 */
[----:B------:R-:W-:-:S05]  /*40a0*/  FFMA R8, R11, R3, R8 ;  /* 0x000000030b087223 */ /* 0x000fca0000000008 */
[----:B------:R-:W-:Y:S02]  /*40b0*/  F2FP.SATFINITE.E4M3.F32.PACK_AB_MERGE_C R9, RZ, R8, RZ ;  /* 0x00000008ff09723e */ /* 0x000fe400048070ff */
[----:B------:R-:W-:-:S03]  /*40c0*/  PRMT R8, RZ, 0x7610, R8 ;  /* 0x00007610ff087816 */ /* 0x000fc60000000008 */
[----:B------:R0:W-:Y:S01]  /*40d0*/  @!P0 STG.E.U8 desc[UR18][R6.64+0x38], R9 ;  /* 0x0000380906008986 */ /* 0x0001e2000c101112 */
[----:B------:R-:W-:Y:S05]  /*40e0*/  @P1 BRA `(.L_x_96) ;  /* 0x0000000000041947 */ /* 0x000fea0003800000 */
[----:B------:R1:W5:Y:S02]  /*40f0*/  LDG.E.U8 R8, desc[UR18][R16.64+0x39] ;  /* 0x0000391210087981 */ /* 0x000364000c1e1100 */
.L_x_96:
[----:B------:R-:W-:Y:S05]  /*4100*/  BSYNC B1 ;  /* 0x0000000000017941 */ /* 0x000fea0003800000 */
.L_x_95:
[----:B------:R-:W-:Y:S05]  /*4110*/  @P1 BRA `(.L_x_97) ;  /* 0x0000000800601947 */ /* 0x000fea0003800000 */
[----:B-----5:R-:W-:-:S04]  /*4120*/  LOP3.LUT R8, R8, 0xff, RZ, 0xc0, !PT ;  /* 0x000000ff08087812 */ /* 0x020fc800078ec0ff */
[----:B------:R-:W-:-:S05]  /*4130*/  F2FP.F16.E4M3.UNPACK_B R8, R8 ;  /* 0x00000008ff08723e */ /* 0x000fca00020006ff */
[----:B0-----:R-:W-:-:S05]  /*4140*/  HADD2.F32 R9, -RZ, R8.H0_H0 ;  /* 0x20000008ff097230 */ /* 0x001fca0000004100 */
[----:B------:R-:W-:-:S04]  /*4150*/  FMUL R9, R9, R10 ;  /* 0x0000000a09097220 */ /* 0x000fc80000400000 */
[----:B------:R-:W-:-:S05]  /*4160*/  FFMA R9, R14, R3, R9 ;  /* 0x000000030e097223 */ /* 0x000fca0000000009 */
[----:B------:R-:W-:-:S05]  /*4170*/  F2FP.SATFINITE.E4M3.F32.PACK_AB_MERGE_C R9, RZ, R9, RZ ;  /* 0x00000009ff09723e */ /* 0x000fca00048070ff */
[----:B------:R0:W-:Y:S01]  /*4180*/  STG.E.U8 desc[UR18][R6.64+0x39], R9 ;  /* 0x0000390906007986 */ /* 0x0001e2000c101112 */
[----:B------:R-:W-:Y:S05]  /*4190*/  BRA `(.L_x_97) ;  /* 0x0000000800407947 */ /* 0x000fea0003800000 */
.L_x_32:
[C---:B------:R-:W-:Y:S01]  /*41a0*/  ISETP.GE.AND P3, PT, R26.reuse, 0x1, PT ;  /* 0x000000011a00780c */ /* 0x040fe20003f66270 */
[-C--:B--2---:R-:W-:Y:S01]  /*41b0*/  FMUL R79, R79, R3.reuse ;  /* 0x000000034f4f7220 */ /* 0x084fe20000400000 */
[----:B------:R-:W-:Y:S01]  /*41c0*/  ISETP.GE.AND P0, PT, R26, 0x2, PT ;  /* 0x000000021a00780c */ /* 0x000fe20003f06270 */
[-C--:B------:R-:W-:Y:S01]  /*41d0*/  FMUL R78, R78, R3.reuse ;  /* 0x000000034e4e7220 */ /* 0x080fe20000400000 */
[----:B------:R-:W-:Y:S01]  /*41e0*/  ISETP.LT.OR P1, PT, R25, 0x1, !P3 ;  /* 0x000000011900780c */ /* 0x000fe20005f21670 */
[-C--:B------:R-:W-:Y:S01]  /*41f0*/  FMUL R77, R77, R3.reuse ;  /* 0x000000034d4d7220 */ /* 0x080fe20000400000 */
[C---:B------:R-:W-:Y:S01]  /*4200*/  ISETP.LT.OR P2, PT, R25.reuse, 0x1, !P0 ;  /* 0x000000011900780c */ /* 0x040fe20004741670 */
[-C--:B------:R-:W-:Y:S01]  /*4210*/  FMUL R76, R76, R3.reuse ;  /* 0x000000034c4c7220 */ /* 0x080fe20000400000 */
[----:B------:R-:W-:Y:S01]  /*4220*/  ISETP.LT.OR P3, PT, R25, 0x9, !P3 ;  /* 0x000000091900780c */ /* 0x000fe20005f61670 */
[----:B------:R-:W-:Y:S01]  /*4230*/  FMUL R75, R75, R3 ;  /* 0x000000034b4b7220 */ /* 0x000fe20000400000 */
[----:B------:R-:W-:Y:S01]  /*4240*/  F2FP.SATFINITE.E4M3.F32.PACK_AB_MERGE_C R79, RZ, R79, RZ ;  /* 0x0000004fff4f723e */ /* 0x000fe200048070ff */
[-C--:B------:R-:W-:Y:S01]  /*4250*/  FMUL R74, R74, R3.reuse ;  /* 0x000000034a4a7220 */ /* 0x080fe20000400000 */
[----:B------:R-:W-:Y:S01]  /*4260*/  F2FP.SATFINITE.E4M3.F32.PACK_AB_MERGE_C R13, RZ, R78, RZ ;  /* 0x0000004eff0d723e */ /* 0x000fe200048070ff */
[----:B------:R-:W-:Y:S01]  /*4270*/  FMUL R73, R73, R3 ;  /* 0x0000000349497220 */ /* 0x000fe20000400000 */
[----:B------:R-:W-:Y:S01]  /*4280*/  F2FP.SATFINITE.E4M3.F32.PACK_AB_MERGE_C R77, RZ, R77, RZ ;  /* 0x0000004dff4d723e */ /* 0x000fe200048070ff */
[-C--:B------:R-:W-:Y:S01]  /*4290*/  FMUL R72, R72, R3.reuse ;  /* 0x0000000348487220 */ /* 0x080fe20000400000 */
[----:B------:R-:W-:Y:S01]  /*42a0*/  ISETP.LT.OR P0, PT, R25, 0x9, !P0 ;  /* 0x000000091900780c */ /* 0x000fe20004701670 */
[----:B------:R-:W-:Y:S01]  /*42b0*/  @!P1 STG.E.U8 desc[UR18][R8.64], R79 ;  /* 0x0000004f08009986 */ /* 0x000fe2000c101112 */
[C---:B------:R-:W-:Y:S01]  /*42c0*/  ISETP.GE.AND P1, PT, R26.reuse, 0x9, PT ;  /* 0x000000091a00780c */ /* 0x040fe20003f26270 */
[----:B------:R-:W-:Y:S01]  /*42d0*/  FMUL R71, R71, R3 ;  /* 0x0000000347477220 */ /* 0x000fe20000400000 */
[----:B------:R-:W-:Y:S01]  /*42e0*/  F2FP.SATFINITE.E4M3.F32.PACK_AB_MERGE_C R75, RZ, R75, RZ ;  /* 0x0000004bff4b723e */ /* 0x000fe200048070ff */
[----:B------:R0:W-:Y:S01]  /*42f0*/  @!P2 STG.E.U8 desc[UR18][R8.64+0x1], R13 ;  /* 0x0000010d0800a986 */ /* 0x0001e2000c101112 */
[----:B------:R-:W-:Y:S01]  /*4300*/  ISETP.GE.AND P2, PT, R26, 0xa, PT ;  /* 0x0000000a1a00780c */ /* 0x000fe20003f46270 */
[-C--:B------:R-:W-:Y:S01]  /*4310*/  FMUL R70, R70, R3.reuse ;  /* 0x0000000346467220 */ /* 0x080fe20000400000 */
[----:B------:R-:W-:Y:S01]  /*4320*/  F2FP.SATFINITE.E4M3.F32.PACK_AB_MERGE_C R17, RZ, R74, RZ ;  /* 0x0000004aff11723e */ /* 0x000fe200048070ff */
[----:B------:R-:W-:Y:S01]  /*4330*/  @!P3 STG.E.U8 desc[UR18][R6.64], R77 ;  /* 0x0000004d0600b986 */ /* 0x000fe2000c101112 */
[C---:B------:R-:W-:Y:S01]  /*4340*/  ISETP.LT.OR P3, PT, R25.reuse, 0x1, !P1 ;  /* 0x000000011900780c */ /* 0x040fe20004f61670 */
[-C--:B------:R-:W-:Y:S01]  /*4350*/  FMUL R68, R68, R3.reuse ;  /* 0x0000000344447220 */ /* 0x080fe20000400000 */
[----:B------:R-:W-:Y:S01]  /*4360*/  ISETP.LT.OR P5, PT, R25, 0x1, !P2 ;  /* 0x000000011900780c */ /* 0x000fe200057a1670 */
[-C--:B------:R-:W-:Y:S01]  /*4370*/  FMUL R67, R67, R3.reuse ;  /* 0x0000000343437220 */ /* 0x080fe20000400000 */
[----:B------:R-:W-:Y:S01]  /*4380*/  ISETP.LT.OR P1, PT, R25, 0x9, !P1 ;  /* 0x000000091900780c */ /* 0x000fe20004f21670 */
[----:B------:R-:W-:Y:S01]  /*4390*/  FMUL R65, R65, R3 ;  /* 0x0000000341417220 */ /* 0x000fe20000400000 */
[----:B------:R-:W-:Y:S01]  /*43a0*/  F2FP.SATFINITE.E4M3.F32.PACK_AB_MERGE_C R73, RZ, R73, RZ ;  /* 0x00000049ff49723e */ /* 0x000fe200048070ff */
[-C--:B------:R-:W-:Y:S01]  /*43b0*/  FMUL R66, R66, R3.reuse ;  /* 0x0000000342427220 */ /* 0x080fe20000400000 */
[----:B0-----:R-:W-:Y:S01]  /*43c0*/  F2FP.SATFINITE.E4M3.F32.PACK_AB_MERGE_C R13, RZ, R76, RZ ;  /* 0x0000004cff0d723e */ /* 0x001fe200048070ff */
[-C--:B------:R-:W-:Y:S01]  /*43d0*/  FMUL R64, R64, R3.reuse ;  /* 0x0000000340407220 */ /* 0x080fe20000400000 */
[----:B------:R-:W-:Y:S01]  /*43e0*/  ISETP.LT.OR P2, PT, R25, 0x9, !P2 ;  /* 0x000000091900780c */ /* 0x000fe20005741670 */
[-C--:B------:R-:W-:Y:S01]  /*43f0*/  FMUL R63, R63, R3.reuse ;  /* 0x000000033f3f7220 */ /* 0x080fe20000400000 */
[----:B------:R-:W-:Y:S01]  /*4400*/  F2FP.SATFINITE.E4M3.F32.PACK_AB_MERGE_C R27, RZ, R72, RZ ;  /* 0x00000048ff1b723e */ /* 0x000fe200048070ff */
[----:B------:R0:W-:Y:S01]  /*4410*/  @!P0 STG.E.U8 desc[UR18][R6.64+0x1], R13 ;  /* 0x0000010d06008986 */ /* 0x0001e2000c101112 */
[C---:B------:R-:W-:Y:S01]  /*4420*/  ISETP.GE.AND P0, PT, R26.reuse, 0x11, PT ;  /* 0x000000111a00780c */ /* 0x040fe20003f06270 */
[----:B------:R-:W-:Y:S01]  /*4430*/  FMUL R61, R61, R3 ;  /* 0x000000033d3d7220 */ /* 0x000fe20000400000 */
[----:B------:R-:W-:Y:S01]  /*4440*/  F2FP.SATFINITE.E4M3.F32.PACK_AB_MERGE_C R71, RZ, R71, RZ ;  /* 0x00000047ff47723e */ /* 0x000fe200048070ff */
[----:B------:R-:W-:Y:S01]  /*4450*/  @!P3 STG.E.U8 desc[UR18][R8.64+0x8], R75 ;  /* 0x0000084b0800b986 */ /* 0x000fe2000c101112 */
[----:B------:R-:W-:Y:S01]  /*4460*/  ISETP.GE.AND P3, PT, R26, 0x12, PT ;  /* 0x000000121a00780c */ /* 0x000fe20003f66270 */
[----:B------:R-:W-:Y:S01]  /*4470*/  FMUL R62, R62, R3 ;  /* 0x000000033e3e7220 */ /* 0x000fe20000400000 */
[----:B------:R-:W-:Y:S01]  /*4480*/  F2FP.SATFINITE.E4M3.F32.PACK_AB_MERGE_C R67, RZ, R67, RZ ;  /* 0x00000043ff43723e */ /* 0x000fe200048070ff */
[----:B------:R1:W-:Y:S01]  /*4490*/  @!P5 STG.E.U8 desc[UR18][R8.64+0x9], R17 ;  /* 0x000009110800d986 */ /* 0x0003e2000c101112 */
[----:B------:R-:W-:Y:S01]  /*44a0*/  ISETP.LT.OR P5, PT, R25, 0x1, !P3 ;  /* 0x000000011900780c */ /* 0x000fe20005fa1670 */
[-C--:B------:R-:W-:Y:S01]  /*44b0*/  FMUL R59, R59, R3.reuse ;  /* 0x000000033b3b7220 */ /* 0x080fe20000400000 */
[C---:B------:R-:W-:Y:S01]  /*44c0*/  ISETP.LT.OR P3, PT, R25.reuse, 0x9, !P3 ;  /* 0x000000091900780c */ /* 0x040fe20005f61670 */
[----:B------:R-:W-:Y:S01]  /*44d0*/  @!P1 STG.E.U8 desc[UR18][R6.64+0x8], R73 ;  /* 0x0000084906009986 */ /* 0x000fe2000c101112 */
[----:B------:R-:W-:Y:S01]  /*44e0*/  ISETP.LT.OR P1, PT, R25, 0x1, !P0 ;  /* 0x000000011900780c */ /* 0x000fe20004721670 */
[-C--:B------:R-:W-:Y:S01]  /*44f0*/  FMUL R60, R60, R3.reuse ;  /* 0x000000033c3c7220 */ /* 0x080fe20000400000 */
[----:B0-----:R-:W-:Y:S01]  /*4500*/  F2FP.SATFINITE.E4M3.F32.PACK_AB_MERGE_C R13, RZ, R70, RZ ;  /* 0x00000046ff0d723e */ /* 0x001fe200048070ff */
[----:B------:R-:W-:Y:S01]  /*4510*/  @!P2 STG.E.U8 desc[UR18][R6.64+0x9], R27 ;  /* 0x0000091b0600a986 */ /* 0x000fe2000c101112 */
[----:B------:R-:W-:Y:S01]  /*4520*/  ISETP.GE.AND P2, PT, R26, 0x19, PT ;  /* 0x000000191a00780c */ /* 0x000fe20003f46270 */
[-C--:B------:R-:W-:Y:S01]  /*4530*/  FMUL R57, R57, R3.reuse ;  /* 0x0000000339397220 */ /* 0x080fe20000400000 */
[C---:B------:R-:W-:Y:S01]  /*4540*/  ISETP.LT.OR P0, PT, R25.reuse, 0x9, !P0 ;  /* 0x000000091900780c */ /* 0x040fe20004701670 */
[-C--:B------:R-:W-:Y:S01]  /*4550*/  FMUL R58, R58, R3.reuse ;  /* 0x000000033a3a7220 */ /* 0x080fe20000400000 */
[----:B------:R-:W-:Y:S01]  /*4560*/  ISETP.LT.OR P6, PT, R25, 0x1, !P2 ;  /* 0x000000011900780c */ /* 0x000fe200057c1670 */
[----:B------:R0:W-:Y:S01]  /*4570*/  @!P5 STG.E.U8 desc[UR18][R8.64+0x11], R13 ;  /* 0x0000110d0800d986 */ /* 0x0001e2000c101112 */
[----:B-1----:R-:W-:Y:S01]  /*4580*/  F2FP.SATFINITE.E4M3.F32.PACK_AB_MERGE_C R17, RZ, R68, RZ ;  /* 0x00000044ff11723e */ /* 0x002fe200048070ff */
[----:B------:R-:W-:Y:S01]  /*4590*/  FMUL R56, R56, R3 ;  /* 0x0000000338387220 */ /* 0x000fe20000400000 */
[----:B------:R-:W-:Y:S01]  /*45a0*/  F2FP.SATFINITE.E4M3.F32.PACK_AB_MERGE_C R65, RZ, R65, RZ ;  /* 0x00000041ff41723e */ /* 0x000fe200048070ff */
[----:B------:R-:W-:Y:S01]  /*45b0*/  @!P1 STG.E.U8 desc[UR18][R8.64+0x10], R71 ;  /* 0x0000104708009986 */ /* 0x000fe2000c101112 */
[----:B------:R-:W-:Y:S01]  /*45c0*/  ISETP.GE.AND P1, PT, R26, 0x1a, PT ;  /* 0x0000001a1a00780c */ /* 0x000fe20003f26270 */
[-C--:B------:R-:W-:Y:S01]  /*45d0*/  FMUL R23, R23, R3.reuse ;  /* 0x0000000317177220 */ /* 0x080fe20000400000 */
[C---:B------:R-:W-:Y:S01]  /*45e0*/  ISETP.LT.OR P2, PT, R25.reuse, 0x9, !P2 ;  /* 0x000000091900780c */ /* 0x040fe20005741670 */
[----:B------:R1:W-:Y:S01]  /*45f0*/  @!P3 STG.E.U8 desc[UR18][R6.64+0x11], R17 ;  /* 0x000011110600b986 */ /* 0x0003e2000c101112 */
[----:B------:R-:W-:Y:S01]  /*4600*/  ISETP.LT.OR P5, PT, R25, 0x1, !P1 ;  /* 0x000000011900780c */ /* 0x000fe20004fa1670 */
[-C--:B------:R-:W-:Y:S01]  /*4610*/  FMUL R21, R21, R3.reuse ;  /* 0x0000000315157220 */ /* 0x080fe20000400000 */
[----:B------:R-:W-:Y:S01]  /*4620*/  ISETP.LT.OR P3, PT, R25, 0x9, !P1 ;  /* 0x000000091900780c */ /* 0x000fe20004f61670 */
[----:B------:R-:W-:Y:S01]  /*4630*/  @!P0 STG.E.U8 desc[UR18][R6.64+0x10], R67 ;  /* 0x0000104306008986 */ /* 0x000fe2000c101112 */
[----:B0-----:R-:W-:Y:S01]  /*4640*/  F2FP.SATFINITE.E4M3.F32.PACK_AB_MERGE_C R13, RZ, R66, RZ ;  /* 0x00000042ff0d723e */ /* 0x001fe200048070ff */
[-C--:B------:R-:W-:Y:S01]  /*4650*/  FMUL R22, R22, R3.reuse ;  /* 0x0000000316167220 */ /* 0x080fe20000400000 */
[C---:B------:R-:W-:Y:S01]  /*4660*/  ISETP.GE.AND P0, PT, R26.reuse, 0x21, PT ;  /* 0x000000211a00780c */ /* 0x040fe20003f06270 */
[----:B------:R-:W-:Y:S01]  /*4670*/  @!P6 STG.E.U8 desc[UR18][R8.64+0x18], R65 ;  /* 0x000018410800e986 */ /* 0x000fe2000c101112 */
[----:B------:R-:W-:Y:S01]  /*4680*/  ISETP.GE.AND P1, PT, R26, 0x22, PT ;  /* 0x000000221a00780c */ /* 0x000fe20003f26270 */
[-C--:B------:R-:W-:Y:S01]  /*4690*/  FMUL R19, R19, R3.reuse ;  /* 0x0000000313137220 */ /* 0x080fe20000400000 */
[C---:B------:R-:W-:Y:S01]  /*46a0*/  ISETP.LT.OR P6, PT, R25.reuse, 0x1, !P0 ;  /* 0x000000011900780c */ /* 0x040fe200047c1670 */
[-C--:B------:R-:W-:Y:S01]  /*46b0*/  FMUL R20, R20, R3.reuse ;  /* 0x0000000314147220 */ /* 0x080fe20000400000 */
[----:B-1----:R-:W-:Y:S01]  /*46c0*/  F2FP.SATFINITE.E4M3.F32.PACK_AB_MERGE_C R17, RZ, R64, RZ ;  /* 0x00000040ff11723e */ /* 0x002fe200048070ff */
[----:B------:R0:W-:Y:S01]  /*46d0*/  @!P5 STG.E.U8 desc[UR18][R8.64+0x19], R13 ;  /* 0x0000190d0800d986 */ /* 0x0001e2000c101112 */
[----:B------:R-:W-:Y:S01]  /*46e0*/  ISETP.LT.OR P5, PT, R25, 0x1, !P1 ;  /* 0x000000011900780c */ /* 0x000fe20004fa1670 */
[----:B------:R-:W-:Y:S01]  /*46f0*/  FMUL R15, R15, R3 ;  /* 0x000000030f0f7220 */ /* 0x000fe20000400000 */
[----:B------:R-:W-:Y:S01]  /*4700*/  F2FP.SATFINITE.E4M3.F32.PACK_AB_MERGE_C R63, RZ, R63, RZ ;  /* 0x0000003fff3f723e */ /* 0x000fe200048070ff */
[----:B------:R1:W-:Y:S01]  /*4710*/  @!P3 STG.E.U8 desc[UR18][R6.64+0x19], R17 ;  /* 0x000019110600b986 */ /* 0x0003e2000c101112 */
[----:B------:R-:W-:Y:S01]  /*4720*/  F2FP.SATFINITE.E4M3.F32.PACK_AB_MERGE_C R61, RZ, R61, RZ ;  /* 0x0000003dff3d723e */ /* 0x000fe200048070ff */
[-C--:B------:R-:W-:Y:S01]  /*4730*/  FMUL R18, R18, R3.reuse ;  /* 0x0000000312127220 */ /* 0x080fe20000400000 */
[----:B------:R-:W-:Y:S01]  /*4740*/  F2FP.SATFINITE.E4M3.F32.PACK_AB_MERGE_C R27, RZ, R62, RZ ;  /* 0x0000003eff1b723e */ /* 0x000fe200048070ff */
[----:B------:R-:W-:Y:S01]  /*4750*/  @!P2 STG.E.U8 desc[UR18][R6.64+0x18], R63 ;  /* 0x0000183f0600a986 */ /* 0x000fe2000c101112 */
[----:B------:R-:W-:Y:S01]  /*4760*/  ISETP.LT.OR P3, PT, R25, 0x9, !P1 ;  /* 0x000000091900780c */ /* 0x000fe20004f61670 */
[-C--:B------:R-:W-:Y:S01]  /*4770*/  FMUL R11, R11, R3.reuse ;  /* 0x000000030b0b7220 */ /* 0x080fe20000400000 */
[----:B------:R-:W-:Y:S01]  /*4780*/  ISETP.GE.AND P2, PT, R26, 0x29, PT ;  /* 0x000000291a00780c */ /* 0x000fe20003f46270 */
[----:B------:R-:W-:Y:S01]  /*4790*/  @!P6 STG.E.U8 desc[UR18][R8.64+0x20], R61 ;  /* 0x0000203d0800e986 */ /* 0x000fe2000c101112 */
[C---:B------:R-:W-:Y:S01]  /*47a0*/  ISETP.LT.OR P0, PT, R25.reuse, 0x9, !P0 ;  /* 0x000000091900780c */ /* 0x040fe20004701670 */
[----:B------:R-:W-:Y:S01]  /*47b0*/  FMUL R14, R14, R3 ;  /* 0x000000030e0e7220 */ /* 0x000fe20000400000 */
[----:B------:R-:W-:Y:S01]  /*47c0*/  ISETP.GE.AND P1, PT, R26, 0x2a, PT ;  /* 0x0000002a1a00780c */ /* 0x000fe20003f26270 */
[----:B------:R-:W-:Y:S01]  /*47d0*/  @!P5 STG.E.U8 desc[UR18][R8.64+0x21], R27 ;  /* 0x0000211b0800d986 */ /* 0x000fe2000c101112 */
[----:B------:R-:W-:-:S02]  /*47e0*/  ISETP.LT.OR P6, PT, R25, 0x1, !P2 ;  /* 0x000000011900780c */ /* 0x000fc400057c1670 */
[C---:B------:R-:W-:Y:S02]  /*47f0*/  ISETP.LT.OR P5, PT, R25.reuse, 0x1, !P1 ;  /* 0x000000011900780c */ /* 0x040fe40004fa1670 */
[----:B------:R-:W-:Y:S02]  /*4800*/  F2FP.SATFINITE.E4M3.F32.PACK_AB_MERGE_C R59, RZ, R59, RZ ;  /* 0x0000003bff3b723e */ /* 0x000fe400048070ff */
[----:B0-----:R-:W-:Y:S02]  /*4810*/  F2FP.SATFINITE.E4M3.F32.PACK_AB_MERGE_C R13, RZ, R60, RZ ;  /* 0x0000003cff0d723e */ /* 0x001fe400048070ff */
[----:B------:R-:W-:Y:S01]  /*4820*/  F2FP.SATFINITE.E4M3.F32.PACK_AB_MERGE_C R57, RZ, R57, RZ ;  /* 0x00000039ff39723e */ /* 0x000fe200048070ff */
[----:B------:R-:W-:Y:S01]  /*4830*/  @!P0 STG.E.U8 desc[UR18][R6.64+0x20], R59 ;  /* 0x0000203b06008986 */ /* 0x000fe2000c101112 */
[----:B-1----:R-:W-:Y:S02]  /*4840*/  F2FP.SATFINITE.E4M3.F32.PACK_AB_MERGE_C R17, RZ, R58, RZ ;  /* 0x0000003aff11723e */ /* 0x002fe400048070ff */
[C---:B------:R-:W-:Y:S01]  /*4850*/  ISETP.LT.OR P1, PT, R25.reuse, 0x9, !P1 ;  /* 0x000000091900780c */ /* 0x040fe20004f21670 */
[----:B------:R0:W-:Y:S01]  /*4860*/  @!P3 STG.E.U8 desc[UR18][R6.64+0x21], R13 ;  /* 0x0000210d0600b986 */ /* 0x0001e2000c101112 */
[----:B------:R-:W-:-:S02]  /*4870*/  ISETP.LT.OR P2, PT, R25, 0x9, !P2 ;  /* 0x000000091900780c */ /* 0x000fc40005741670 */
[C---:B------:R-:W-:Y:S01]  /*4880*/  ISETP.GE.AND P3, PT, R26.reuse, 0x31, PT ;  /* 0x000000311a00780c */ /* 0x040fe20003f66270 */
[----:B------:R-:W-:Y:S01]  /*4890*/  @!P6 STG.E.U8 desc[UR18][R8.64+0x28], R57 ;  /* 0x000028390800e986 */ /* 0x000fe2000c101112 */
[----:B------:R-:W-:Y:S02]  /*48a0*/  ISETP.GE.AND P0, PT, R26, 0x32, PT ;  /* 0x000000321a00780c */ /* 0x000fe40003f06270 */
[----:B------:R-:W-:Y:S01]  /*48b0*/  F2FP.SATFINITE.E4M3.F32.PACK_AB_MERGE_C R23, RZ, R23, RZ ;  /* 0x00000017ff17723e */ /* 0x000fe200048070ff */
[----:B------:R1:W-:Y:S01]  /*48c0*/  @!P5 STG.E.U8 desc[UR18][R8.64+0x29], R17 ;  /* 0x000029110800d986 */ /* 0x0003e2000c101112 */
[C---:B------:R-:W-:Y:S02]  /*48d0*/  ISETP.LT.OR P5, PT, R25.reuse, 0x1, !P3 ;  /* 0x000000011900780c */ /* 0x040fe40005fa1670 */
[----:B------:R-:W-:Y:S02]  /*48e0*/  ISETP.LT.OR P6, PT, R25, 0x1, !P0 ;  /* 0x000000011900780c */ /* 0x000fe400047c1670 */
[----:B0-----:R-:W-:Y:S01]  /*48f0*/  F2FP.SATFINITE.E4M3.F32.PACK_AB_MERGE_C R13, RZ, R56, RZ ;  /* 0x00000038ff0d723e */ /* 0x001fe200048070ff */
[----:B------:R-:W-:Y:S01]  /*4900*/  @!P2 STG.E.U8 desc[UR18][R6.64+0x28], R23 ;  /* 0x000028170600a986 */ /* 0x000fe2000c101112 */
[----:B------:R-:W-:-:S02]  /*4910*/  F2FP.SATFINITE.E4M3.F32.PACK_AB_MERGE_C R21, RZ, R21, RZ ;  /* 0x00000015ff15723e */ /* 0x000fc400048070ff */
[C---:B------:R-:W-:Y:S01]  /*4920*/  ISETP.GE.AND P2, PT, R26.reuse, 0x3a, PT ;  /* 0x0000003a1a00780c */ /* 0x040fe20003f46270 */
[----:B------:R0:W-:Y:S01]  /*4930*/  @!P1 STG.E.U8 desc[UR18][R6.64+0x29], R13 ;  /* 0x0000290d06009986 */ /* 0x0001e2000c101112 */
[C---:B------:R-:W-:Y:S02]  /*4940*/  ISETP.LT.OR P1, PT, R25.reuse, 0x9, !P3 ;  /* 0x000000091900780c */ /* 0x040fe40005f21670 */
[----:B-1----:R-:W-:Y:S01]  /*4950*/  F2FP.SATFINITE.E4M3.F32.PACK_AB_MERGE_C R17, RZ, R22, RZ ;  /* 0x00000016ff11723e */ /* 0x002fe200048070ff */
[----:B------:R-:W-:Y:S01]  /*4960*/  @!P5 STG.E.U8 desc[UR18][R8.64+0x30], R21 ;  /* 0x000030150800d986 */ /* 0x000fe2000c101112 */
[----:B------:R-:W-:Y:S02]  /*4970*/  ISETP.GE.AND P3, PT, R26, 0x39, PT ;  /* 0x000000391a00780c */ /* 0x000fe40003f66270 */
[C---:B------:R-:W-:Y:S01]  /*4980*/  ISETP.LT.OR P0, PT, R25.reuse, 0x9, !P0 ;  /* 0x000000091900780c */ /* 0x040fe20004701670 */
[----:B------:R1:W-:Y:S01]  /*4990*/  @!P6 STG.E.U8 desc[UR18][R8.64+0x31], R17 ;  /* 0x000031110800e986 */ /* 0x0003e2000c101112 */
[----:B------:R-:W-:-:S02]  /*49a0*/  ISETP.LT.OR P5, PT, R25, 0x1, !P3 ;  /* 0x000000011900780c */ /* 0x000fc40005fa1670 */
[C---:B------:R-:W-:Y:S02]  /*49b0*/  ISETP.LT.OR P6, PT, R25.reuse, 0x1, !P2 ;  /* 0x000000011900780c */ /* 0x040fe400057c1670 */
[C---:B------:R-:W-:Y:S02]  /*49c0*/  ISETP.LT.OR P3, PT, R25.reuse, 0x9, !P3 ;  /* 0x000000091900780c */ /* 0x040fe40005f61670 */
[----:B------:R-:W-:Y:S02]  /*49d0*/  ISETP.LT.OR P2, PT, R25, 0x9, !P2 ;  /* 0x000000091900780c */ /* 0x000fe40005741670 */
[----:B------:R-:W-:Y:S02]  /*49e0*/  F2FP.SATFINITE.E4M3.F32.PACK_AB_MERGE_C R19, RZ, R19, RZ ;  /* 0x00000013ff13723e */ /* 0x000fe400048070ff */
[----:B0-----:R-:W-:Y:S02]  /*49f0*/  F2FP.SATFINITE.E4M3.F32.PACK_AB_MERGE_C R13, RZ, R20, RZ ;  /* 0x00000014ff0d723e */ /* 0x001fe400048070ff */
[----:B------:R-:W-:Y:S01]  /*4a00*/  F2FP.SATFINITE.E4M3.F32.PACK_AB_MERGE_C R15, RZ, R15, RZ ;  /* 0x0000000fff0f723e */ /* 0x000fe200048070ff */
[----:B------:R0:W-:Y:S01]  /*4a10*/  @!P1 STG.E.U8 desc[UR18][R6.64+0x30], R19 ;  /* 0x0000301306009986 */ /* 0x0001e2000c101112 */
[----:B-1----:R-:W-:-:S02]  /*4a20*/  F2FP.SATFINITE.E4M3.F32.PACK_AB_MERGE_C R17, RZ, R18, RZ ;  /* 0x00000012ff11723e */ /* 0x002fc400048070ff */
[----:B------:R-:W-:Y:S01]  /*4a30*/  F2FP.SATFINITE.E4M3.F32.PACK_AB_MERGE_C R11, RZ, R11, RZ ;  /* 0x0000000bff0b723e */ /* 0x000fe200048070ff */
[----:B------:R0:W-:Y:S01]  /*4a40*/  @!P0 STG.E.U8 desc[UR18][R6.64+0x31], R13 ;  /* 0x0000310d06008986 */ /* 0x0001e2000c101112 */
[----:B------:R-:W-:-:S03]  /*4a50*/  F2FP.SATFINITE.E4M3.F32.PACK_AB_MERGE_C R21, RZ, R14, RZ ;  /* 0x0000000eff15723e */ /* 0x000fc600048070ff */
[----:B------:R0:W-:Y:S04]  /*4a60*/  @!P5 STG.E.U8 desc[UR18][R8.64+0x38], R15 ;  /* 0x0000380f0800d986 */ /* 0x0001e8000c101112 */
[----:B------:R0:W-:Y:S04]  /*4a70*/  @!P6 STG.E.U8 desc[UR18][R8.64+0x39], R17 ;  /* 0x000039110800e986 */ /* 0x0001e8000c101112 */
[----:B------:R0:W-:Y:S04]  /*4a80*/  @!P3 STG.E.U8 desc[UR18][R6.64+0x38], R11 ;  /* 0x0000380b0600b986 */ /* 0x0001e8000c101112 */
[----:B------:R0:W-:Y:S02]  /*4a90*/  @!P2 STG.E.U8 desc[UR18][R6.64+0x39], R21 ;  /* 0x000039150600a986 */ /* 0x0001e4000c101112 */
.L_x_97:
[----:B------:R-:W-:Y:S05]  /*4aa0*/  BSYNC B0 ;  /* 0x0000000000007941 */ /* 0x000fea0003800000 */
.L_x_31:
[----:B------:R-:W-:Y:S01]  /*4ab0*/  ULDC UR6, c[0x0][0xc] ;  /* 0x0000030000067ab9 */ /* 0x000fe20000000800 */
[----:B------:R-:W-:Y:S01]  /*4ac0*/  ULDC UR7, c[0x0][0x10] ;  /* 0x0000040000077ab9 */ /* 0x000fe20000000800 */
[----:B0-----:R-:W0:Y:S01]  /*4ad0*/  LDC R9, c[0x0][0x14] ;  /* 0x00000500ff097b82 */ /* 0x001e220000000800 */
[----:B------:R-:W-:Y:S01]  /*4ae0*/  UIMAD.WIDE.U32 UR6, UR6, UR7, URZ ;  /* 0x00000007060672a5 */ /* 0x000fe2000f8e003f */
[----:B------:R-:W-:Y:S02]  /*4af0*/  IMAD.MOV.U32 R6, RZ, RZ, R0 ;  /* 0x000000ffff067224 */ /* 0x000fe400078e0000 */
[----:B------:R-:W-:Y:S02]  /*4b00*/  IMAD.MOV.U32 R7, RZ, RZ, R5 ;  /* 0x000000ffff077224 */ /* 0x000fe400078e0005 */
[----:B------:R-:W-:Y:S02]  /*4b10*/  IMAD.MOV.U32 R12, RZ, RZ, -0x1 ;  /* 0xffffffffff0c7424 */ /* 0x000fe400078e00ff */
[----:B------:R-:W-:-:S02]  /*4b20*/  IMAD.MOV.U32 R69, RZ, RZ, -0x1 ;  /* 0xffffffffff457424 */ /* 0x000fc400078e00ff */
[----:B0-----:R-:W-:-:S04]  /*4b30*/  IMAD.WIDE.U32 R6, R9, UR6, R6 ;  /* 0x0000000609067c25 */ /* 0x001fc8000f8e0006 */
[----:B------:R-:W-:Y:S01]  /*4b40*/  IMAD R5, R9, UR7, RZ ;  /* 0x0000000709057c24 */ /* 0x000fe2000f8e02ff */
[----:B------:R-:W-:Y:S01]  /*4b50*/  ULDC.64 UR6, c[0x0][0x650] ;  /* 0x0001940000067ab9 */ /* 0x000fe20000000a00 */
[----:B------:R-:W-:Y:S01]  /*4b60*/  IMAD.MOV.U32 R0, RZ, RZ, R6 ;  /* 0x000000ffff007224 */ /* 0x000fe200078e0006 */
[----:B------:R-:W-:Y:S01]  /*4b70*/  ISETP.GE.U32.AND P0, PT, R6, UR6, PT ;  /* 0x0000000606007c0c */ /* 0x000fe2000bf06070 */
[----:B------:R-:W-:Y:S01]  /*4b80*/  IMAD.IADD R5, R7, 0x1, R5 ;  /* 0x0000000107057824 */ /* 0x000fe200078e0205 */
[----:B------:R-:W-:-:S04]  /*4b90*/  PRMT R7, RZ, 0x7610, R7 ;  /* 0x00007610ff077816 */ /* 0x000fc80000000007 */
[----:B------:R-:W-:-:S13]  /*4ba0*/  ISETP.GE.U32.AND.EX P0, PT, R5, UR7, PT, P0 ;  /* 0x0000000705007c0c */ /* 0x000fda000bf06100 */
[----:B------:R-:W-:Y:S05]  /*4bb0*/  @P0 BRA `(.L_x_98) ;  /* 0x0000000400640947 */ /* 0x000fea0003800000 */
[----:B------:R-:W0:Y:S01]  /*4bc0*/  S2R R20, SR_CTAID.X ;  /* 0x0000000000147919 */ /* 0x000e220000002500 */
[----:B------:R-:W0:Y:S01]  /*4bd0*/  LDC.64 R14, c[0x0][0x628] ;  /* 0x00018a00ff0e7b82 */ /* 0x000e220000000a00 */
[----:B------:R-:W-:Y:S01]  /*4be0*/  ULDC UR6, c[0x0][0x150] ;  /* 0x0000540000067ab9 */ /* 0x000fe20000000800 */
[----:B------:R-:W-:Y:S01]  /*4bf0*/  IMAD.MOV.U32 R12, RZ, RZ, R0 ;  /* 0x000000ffff0c7224 */ /* 0x000fe200078e0000 */
[----:B------:R-:W0:Y:S01]  /*4c00*/  S2R R22, SR_CTAID.Y ;  /* 0x0000000000167919 */ /* 0x000e220000002600 */
[----:B------:R-:W-:-:S04]  /*4c10*/  IMAD.MOV.U32 R13, RZ, RZ, R5 ;  /* 0x000000ffff0d7224 */ /* 0x000fc800078e0005 */
[----:B------:R-:W0:Y:S08]  /*4c20*/  LDC R23, c[0x0][0x144] ;  /* 0x00005100ff177b82 */ /* 0x000e300000000800 */
[----:B-1234-:R-:W1:Y:S08]  /*4c30*/  LDC R16, c[0x0][0x630] ;  /* 0x00018c00ff107b82 */ /* 0x01ee700000000800 */
[----:B------:R-:W2:Y:S01]  /*4c40*/  LDC.64 R18, c[0x0][0x620] ;  /* 0x00018800ff127b82 */ /* 0x000ea20000000a00 */
[----:B0-----:R-:W-:-:S04]  /*4c50*/  ISETP.NE.U32.AND P0, PT, R14, RZ, PT ;  /* 0x000000ff0e00720c */ /* 0x001fc80003f05070 */
[----:B------:R-:W-:Y:S02]  /*4c60*/  ISETP.NE.AND.EX P0, PT, R15, RZ, PT, P0 ;  /* 0x000000ff0f00720c */ /* 0x000fe40003f05300 */
[----:B------:R-:W-:-:S05]  /*4c70*/  I2FP.F32.U32 R6, R20 ;  /* 0x0000001400067245 */ /* 0x000fca0000201000 */
[----:B------:R-:W-:-:S04]  /*4c80*/  FMUL R6, R6, UR6 ;  /* 0x0000000606067c20 */ /* 0x000fc80008400000 */
[----:B------:R0:W3:Y:S02]  /*4c90*/  F2I.U32.TRUNC.NTZ R21, R6 ;  /* 0x0000000600157305 */ /* 0x0000e4000020f000 */
[----:B-1----:R-:W-:Y:S05]  /*4ca0*/  @!P0 BRA `(.L_x_99) ;  /* 0x0000000000288947 */ /* 0x002fea0003800000 */
[----:B------:R-:W1:Y:S02]  /*4cb0*/  LDC R7, c[0x0][0x634] ;  /* 0x00018d00ff077b82 */ /* 0x000e640000000800 */
[----:B-1----:R-:W-:-:S05]  /*4cc0*/  IADD3 R11, P0, R0, R7, RZ ;  /* 0x00000007000b7210 */ /* 0x002fca0007f1e0ff */
[----:B------:R-:W-:-:S04]  /*4cd0*/  IMAD.X R17, RZ, RZ, R5, P0 ;  /* 0x000000ffff117224 */ /* 0x000fc800000e0605 */
[----:B0-----:R-:W-:-:S04]  /*4ce0*/  IMAD.WIDE.U32 R6, R17, R14, RZ ;  /* 0x0000000e11067225 */ /* 0x001fc800078e00ff */
[----:B-----5:R-:W-:-:S04]  /*4cf0*/  IMAD.WIDE.U32 R8, P0, R11, R15, R6 ;  /* 0x0000000f0b087225 */ /* 0x020fc80007800006 */
[----:B------:R-:W-:-:S04]  /*4d00*/  IMAD.WIDE.U32 R6, R11, R14, RZ ;  /* 0x0000000e0b067225 */ /* 0x000fc800078e00ff */
[----:B------:R-:W-:Y:S01]  /*4d10*/  IMAD.X R13, RZ, RZ, RZ, P0 ;  /* 0x000000ffff0d7224 */ /* 0x000fe200000e06ff */
[----:B------:R-:W-:Y:S01]  /*4d20*/  IADD3 RZ, P0, R7, R8, RZ ;  /* 0x0000000807ff7210 */ /* 0x000fe20007f1e0ff */
[----:B------:R-:W-:-:S04]  /*4d30*/  IMAD.MOV.U32 R12, RZ, RZ, R9 ;  /* 0x000000ffff0c7224 */ /* 0x000fc800078e0009 */
[----:B------:R-:W-:-:S08]  /*4d40*/  IMAD.WIDE.U32.X R12, R17, R15, R12, P0 ;  /* 0x0000000f110c7225 */ /* 0x000fd000000e040c */
.L_x_99:
[-CC-:B------:R-:W-:Y:S01]  /*4d50*/  SHF.R.U64 R69, R12, R16.reuse, R13.reuse ;  /* 0x000000100c457219 */ /* 0x180fe2000000120d */
[----:B------:R-:W1:Y:S01]  /*4d60*/  LDC.64 R28, c[0x0][0x640] ;  /* 0x00019000ff1c7b82 */ /* 0x000e620000000a00 */
[----:B0-----:R-:W-:Y:S01]  /*4d70*/  SHF.R.U32.HI R6, RZ, R16, R13 ;  /* 0x00000010ff067219 */ /* 0x001fe2000001160d */
[----:B---3--:R-:W-:Y:S01]  /*4d80*/  IMAD.MOV R21, RZ, RZ, -R21 ;  /* 0x000000ffff157224 */ /* 0x008fe200078e0a15 */
[----:B------:R-:W-:Y:S01]  /*4d90*/  IADD3 R9, P0, RZ, -R69, RZ ;  /* 0x80000045ff097210 */ /* 0x000fe20007f1e0ff */
[----:B------:R-:W-:Y:S01]  /*4da0*/  ULDC UR6, c[0x0][0x154] ;  /* 0x0000550000067ab9 */ /* 0x000fe20000000800 */
[----:B------:R-:W-:Y:S02]  /*4db0*/  IMAD.MOV.U32 R11, RZ, RZ, 0x1 ;  /* 0x00000001ff0b7424 */ /* 0x000fe400078e00ff */
[----:B------:R-:W-:Y:S01]  /*4dc0*/  IMAD R21, R23, R21, R20 ;  /* 0x0000001517157224 */ /* 0x000fe200078e0214 */
[----:B------:R-:W0:Y:S01]  /*4dd0*/  LDC R12, c[0x0][0x618] ;  /* 0x00018600ff0c7b82 */ /* 0x000e220000000800 */
[----:B------:R-:W-:-:S02]  /*4de0*/  IMAD.X R7, RZ, RZ, ~R6, P0 ;  /* 0x000000ffff077224 */ /* 0x000fc400000e0e06 */
[----:B------:R-:W-:Y:S02]  /*4df0*/  IMAD.MOV.U32 R6, RZ, RZ, R0 ;  /* 0x000000ffff067224 */ /* 0x000fe400078e0000 */
[-C--:B--2--5:R-:W-:Y:S02]  /*4e00*/  IMAD R8, R7, R18.reuse, RZ ;  /* 0x0000001207087224 */ /* 0x0a4fe400078e02ff */
[----:B------:R-:W-:Y:S01]  /*4e10*/  IMAD.MOV.U32 R7, RZ, RZ, R5 ;  /* 0x000000ffff077224 */ /* 0x000fe200078e0005 */
[----:B------:R-:W2:Y:S01]  /*4e20*/  LDC R24, c[0x0][0x608] ;  /* 0x00018200ff187b82 */ /* 0x000ea20000000800 */
[----:B------:R-:W-:-:S04]  /*4e30*/  IMAD.WIDE.U32 R6, R9, R18, R6 ;  /* 0x0000001209067225 */ /* 0x000fc800078e0006 */
[----:B------:R-:W-:-:S03]  /*4e40*/  IMAD R9, R9, R19, R8 ;  /* 0x0000001309097224 */ /* 0x000fc600078e0208 */
[----:B------:R-:W3:Y:S01]  /*4e50*/  LDC R26, c[0x0][0x658] ;  /* 0x00019600ff1a7b82 */ /* 0x000ee20000000800 */
[----:B------:R-:W-:Y:S01]  /*4e60*/  I2FP.F32.U32 R8, R22 ;  /* 0x0000001600087245 */ /* 0x000fe20000201000 */
[----:B------:R-:W-:Y:S01]  /*4e70*/  IMAD.IADD R7, R7, 0x1, R9 ;  /* 0x0000000107077824 */ /* 0x000fe200078e0209 */
[----:B-1----:R-:W-:Y:S01]  /*4e80*/  ISETP.NE.U32.AND P0, PT, R28, RZ, PT ;  /* 0x000000ff1c00720c */ /* 0x002fe20003f05070 */
[----:B------:R-:W-:Y:S02]  /*4e90*/  IMAD.MOV.U32 R9, RZ, RZ, -0x1 ;  /* 0xffffffffff097424 */ /* 0x000fe400078e00ff */
[----:B------:R-:W-:Y:S02]  /*4ea0*/  FMUL R8, R8, UR6 ;  /* 0x0000000608087c20 */ /* 0x000fe40008400000 */
[----:B------:R-:W1:Y:S01]  /*4eb0*/  LDC R19, c[0x0][0x148] ;  /* 0x00005200ff137b82 */ /* 0x000e620000000800 */
[----:B0-----:R-:W-:Y:S01]  /*4ec0*/  SHF.R.U64 R16, R6, R12, R7 ;  /* 0x0000000c06107219 */ /* 0x001fe20000001207 */
[----:B------:R0:W4:Y:S01]  /*4ed0*/  F2I.U32.TRUNC.NTZ R17, R8 ;  /* 0x0000000800117305 */ /* 0x000122000020f000 */
[----:B------:R-:W-:-:S02]  /*4ee0*/  ISETP.NE.AND.EX P0, PT, R29, RZ, PT, P0 ;  /* 0x000000ff1d00720c */ /* 0x000fc40003f05300 */
[----:B------:R-:W-:-:S03]  /*4ef0*/  SHF.R.U32.HI R7, RZ, R12, R7 ;  /* 0x0000000cff077219 */ /* 0x000fc60000011607 */
[----:B------:R-:W0:Y:S01]  /*4f00*/  LDC R20, c[0x0][0x600] ;  /* 0x00018000ff147b82 */ /* 0x000e220000000800 */
[-CC-:B--2---:R-:W-:Y:S02]  /*4f10*/  SHF.R.U64 R14, R16, R24.reuse, R7.reuse ;  /* 0x00000018100e7219 */ /* 0x184fe40000001207 */
[----:B------:R-:W-:-:S05]  /*4f20*/  SHF.R.U32.HI R7, RZ, R24, R7 ;  /* 0x00000018ff077219 */ /* 0x000fca0000011607 */
[----:B------:R-:W2:Y:S01]  /*4f30*/  LDC R25, c[0x0][0x648] ;  /* 0x00019200ff197b82 */ /* 0x000ea20000000800 */
[-CC-:B---3--:R-:W-:Y:S02]  /*4f40*/  SHF.R.U64 R18, R14, R26.reuse, R7.reuse ;  /* 0x0000001a0e127219 */ /* 0x188fe40000001207 */
[-C--:B------:R-:W-:Y:S02]  /*4f50*/  SHF.L.U32 R9, R9, R26.reuse, RZ ;  /* 0x0000001a09097219 */ /* 0x080fe400000006ff */
[-C--:B------:R-:W-:Y:S01]  /*4f60*/  SHF.R.U32.HI R7, RZ, R26.reuse, R7 ;  /* 0x0000001aff077219 */ /* 0x080fe20000011607 */
[----:B------:R-:W-:Y:S01]  /*4f70*/  IMAD.MOV.U32 R6, RZ, RZ, R18 ;  /* 0x000000ffff067224 */ /* 0x000fe200078e0012 */
[----:B------:R-:W-:Y:S01]  /*4f80*/  SHF.L.U32 R24, R11, R26, RZ ;  /* 0x0000001a0b187219 */ /* 0x000fe200000006ff */
[----:B------:R-:W3:Y:S01]  /*4f90*/  LDC R27, c[0x0][0x638] ;  /* 0x00018e00ff1b7b82 */ /* 0x000ee20000000800 */
[----:B------:R-:W-:-:S07]  /*4fa0*/  LOP3.LUT R23, RZ, R9, RZ, 0x33, !PT ;  /* 0x00000009ff177212 */ /* 0x000fce00078e33ff */
[----:B------:R-:W0:Y:S01]  /*4fb0*/  LDC R30, c[0x0][0x610] ;  /* 0x00018400ff1e7b82 */ /* 0x000e220000000800 */
[----:B----4-:R-:W-:Y:S05]  /*4fc0*/  @!P0 BRA `(.L_x_100) ;  /* 0x0000000000288947 */ /* 0x010fea0003800000 */
[----:B------:R-:W4:Y:S02]  /*4fd0*/  LDC R11, c[0x0][0x64c] ;  /* 0x00019300ff0b7b82 */ /* 0x000f240000000800 */
[----:B----4-:R-:W-:-:S05]  /*4fe0*/  IADD3 R11, P0, R18, R11, RZ ;  /* 0x0000000b120b7210 */ /* 0x010fca0007f1e0ff */
[----:B------:R-:W-:-:S04]  /*4ff0*/  IMAD.X R15, RZ, RZ, R7, P0 ;  /* 0x000000ffff0f7224 */ /* 0x000fc800000e0607 */
[----:B------:R-:W-:-:S04]  /*5000*/  IMAD.WIDE.U32 R6, R15, R28, RZ ;  /* 0x0000001c0f067225 */ /* 0x000fc800078e00ff */
[----:B0-----:R-:W-:-:S04]  /*5010*/  IMAD.WIDE.U32 R8, P0, R11, R29, R6 ;  /* 0x0000001d0b087225 */ /* 0x001fc80007800006 */
[----:B------:R-:W-:-:S04]  /*5020*/  IMAD.WIDE.U32 R6, R11, R28, RZ ;  /* 0x0000001c0b067225 */ /* 0x000fc800078e00ff */
[----:B------:R-:W-:Y:S01]  /*5030*/  IMAD.X R13, RZ, RZ, RZ, P0 ;  /* 0x000000ffff0d7224 */ /* 0x000fe200000e06ff */
[----:B------:R-:W-:Y:S01]  /*5040*/  IADD3 RZ, P0, R7, R8, RZ ;  /* 0x0000000807ff7210 */ /* 0x000fe20007f1e0ff */
[----:B------:R-:W-:-:S04]  /*5050*/  IMAD.MOV.U32 R12, RZ, RZ, R9 ;  /* 0x000000ffff0c7224 */ /* 0x000fc800078e0009 */
[----:B------:R-:W-:-:S08]  /*5060*/  IMAD.WIDE.U32.X R6, R15, R29, R12, P0 ;  /* 0x0000001d0f067225 */ /* 0x000fd000000e040c */
.L_x_100:
[----:B--2---:R-:W-:Y:S01]  /*5070*/  SHF.R.U64 R6, R6, R25, R7 ;  /* 0x0000001906067219 */ /* 0x004fe20000001207 */
[----:B0-----:R-:W-:Y:S01]  /*5080*/  VIADD R11, R20, 0xffffffff ;  /* 0xffffffff140b7836 */ /* 0x001fe20000000000 */
[----:B------:R-:W-:Y:S01]  /*5090*/  LOP3.LUT R9, R14, R23, RZ, 0xc0, !PT ;  /* 0x000000170e097212 */ /* 0x000fe200078ec0ff */
[----:B------:R-:W-:Y:S02]  /*50a0*/  IMAD.MOV R17, RZ, RZ, -R17 ;  /* 0x000000ffff117224 */ /* 0x000fe400078e0a11 */
[----:B------:R-:W-:Y:S02]  /*50b0*/  IMAD.MOV R7, RZ, RZ, -R6 ;  /* 0x000000ffff077224 */ /* 0x000fe400078e0a06 */
[----:B------:R-:W-:Y:S01]  /*50c0*/  IMAD R24, R24, R6, R9 ;  /* 0x0000000618187224 */ /* 0x000fe200078e0209 */
[----:B------:R-:W-:Y:S01]  /*50d0*/  LOP3.LUT R9, R16, R11, RZ, 0xc0, !PT ;  /* 0x0000000b10097212 */ /* 0x000fe200078ec0ff */
[----:B-1----:R-:W-:Y:S02]  /*50e0*/  @P4 IMAD R21, R19, R17, R22 ;  /* 0x0000001113154224 */ /* 0x002fe400078e0216 */
[----:B---3--:R-:W-:-:S02]  /*50f0*/  IMAD R6, R7, R27, R18 ;  /* 0x0000001b07067224 */ /* 0x008fc400078e0212 */
[----:B------:R-:W-:Y:S02]  /*5100*/  IMAD R24, R24, R30, R21 ;  /* 0x0000001e18187224 */ /* 0x000fe400078e0215 */
[----:B------:R-:W-:Y:S02]  /*5110*/  IMAD R9, R6, R20, R9 ;  /* 0x0000001406097224 */ /* 0x000fe400078e0209 */
[----:B------:R-:W-:-:S03]  /*5120*/  IMAD.MOV.U32 R7, RZ, RZ, 0x1 ;  /* 0x00000001ff077424 */ /* 0x000fc600078e00ff */
[----:B------:R-:W-:Y:S02]  /*5130*/  SEL R12, R9, R24, !P4 ;  /* 0x00000018090c7207 */ /* 0x000fe40006000000 */
[----:B------:R-:W-:-:S07]  /*5140*/  SEL R24, R24, R9, !P4 ;  /* 0x0000000918187207 */ /* 0x000fce0006000000 */
.L_x_98:
[----:B------:R-:W-:Y:S01]  /*5150*/  LOP3.LUT P0, RZ, R7, 0xff, RZ, 0xc0, !PT ;  /* 0x000000ff07ff7812 */ /* 0x000fe2000780c0ff */
[----:B-1234-:R-:W-:-:S12]  /*5160*/  IMAD.MOV.U32 R16, RZ, RZ, R24 ;  /* 0x000000ffff107224 */ /* 0x01efd800078e0018 */
[----:B------:R-:W-:Y:S05]  /*5170*/  @P0 BRA `(.L_x_101) ;  /* 0xffffffbc00680947 */ /* 0x000fea000383ffff */
[----:B------:R-:W-:Y:S05]  /*5180*/  EXIT ;  /* 0x000000000000794d */ /* 0x000fea0003800000 */
.L_x_3:
[----:B0-----:R-:W-:Y:S01]  /*5190*/  ULDC.64 UR4, c[0x0][0x650] ;  /* 0x0001940000047ab9 */ /* 0x001fe20000000a00 */
        /* <DEDUP_REMOVED lines=25> */
.L_x_103:
[-CC-:B------:R-:W-:Y:S01]  /*5330*/  SHF.R.U64 R16, R14, R18.reuse, R15.reuse ;  /* 0x000000120e107219 */ /* 0x180fe2000000120f */
[----:B------:R-:W0:Y:S01]  /*5340*/  LDC R22, c[0x0][0x618] ;  /* 0x00018600ff167b82 */ /* 0x000e220000000800 */
[----:B------:R-:W-:Y:S01]  /*5350*/  SHF.R.U32.HI R7, RZ, R18, R15 ;  /* 0x00000012ff077219 */ /* 0x000fe2000001160f */
[----:B------:R-:W-:Y:S01]  /*5360*/  ULDC UR4, c[0x0][0x150] ;  /* 0x0000540000047ab9 */ /* 0x000fe20000000800 */
[----:B------:R-:W-:Y:S01]  /*5370*/  IADD3 R9, P0, RZ, -R16, RZ ;  /* 0x80000010ff097210 */ /* 0x000fe20007f1e0ff */
[----:B------:R-:W-:Y:S01]  /*5380*/  IMAD.MOV.U32 R10, RZ, RZ, R0 ;  /* 0x000000ffff0a7224 */ /* 0x000fe200078e0000 */
[----:B------:R-:W-:Y:S01]  /*5390*/  I2FP.F32.U32 R12, R6 ;  /* 0x00000006000c7245 */ /* 0x000fe20000201000 */
[----:B------:R-:W-:Y:S02]  /*53a0*/  IMAD.MOV.U32 R11, RZ, RZ, R5 ;  /* 0x000000ffff0b7224 */ /* 0x000fe400078e0005 */
[----:B------:R-:W1:Y:S01]  /*53b0*/  LDC.64 R24, c[0x0][0x640] ;  /* 0x00019000ff187b82 */ /* 0x000e620000000a00 */
[----:B------:R-:W-:-:S02]  /*53c0*/  IMAD.X R7, RZ, RZ, ~R7, P0 ;  /* 0x000000ffff077224 */ /* 0x000fc400000e0e07 */
[----:B------:R-:W-:Y:S01]  /*53d0*/  FMUL R13, R12, UR4 ;  /* 0x000000040c0d7c20 */ /* 0x000fe20008400000 */
[----:B------:R-:W-:Y:S01]  /*53e0*/  IMAD.WIDE.U32 R10, R9, R20, R10 ;  /* 0x00000014090a7225 */ /* 0x000fe200078e000a */
[----:B------:R-:W-:-:S03]  /*53f0*/  ULDC UR4, c[0x0][0x154] ;  /* 0x0000550000047ab9 */ /* 0x000fc60000000800 */
[----:B------:R-:W-:Y:S01]  /*5400*/  IMAD R12, R7, R20, RZ ;  /* 0x00000014070c7224 */ /* 0x000fe200078e02ff */
[----:B------:R-:W2:Y:S01]  /*5410*/  LDC R15, c[0x0][0x144] ;  /* 0x00005100ff0f7b82 */ /* 0x000ea20000000800 */
[----:B------:R-:W3:Y:S02]  /*5420*/  F2I.U32.TRUNC.NTZ R13, R13 ;  /* 0x0000000d000d7305 */ /* 0x000ee4000020f000 */
[----:B------:R-:W-:Y:S02]  /*5430*/  IMAD R7, R9, R21, R12 ;  /* 0x0000001509077224 */ /* 0x000fe400078e020c */
[----:B------:R-:W-:Y:S02]  /*5440*/  IMAD.MOV.U32 R12, RZ, RZ, 0x1 ;  /* 0x00000001ff0c7424 */ /* 0x000fe400078e00ff */
[----:B------:R-:W-:Y:S01]  /*5450*/  IMAD.IADD R7, R11, 0x1, R7 ;  /* 0x000000010b077824 */ /* 0x000fe200078e0207 */
[----:B------:R-:W4:Y:S04]  /*5460*/  LDC R18, c[0x0][0x608] ;  /* 0x00018200ff127b82 */ /* 0x000f280000000800 */
[----:B0-----:R-:W-:-:S02]  /*5470*/  SHF.R.U64 R14, R10, R22, R7 ;  /* 0x000000160a0e7219 */ /* 0x001fc40000001207 */
[----:B------:R-:W-:Y:S02]  /*5480*/  I2FP.F32.U32 R10, R8 ;  /* 0x00000008000a7245 */ /* 0x000fe40000201000 */
[----:B------:R-:W0:Y:S01]  /*5490*/  LDC R23, c[0x0][0x658] ;  /* 0x00019600ff177b82 */ /* 0x000e220000000800 */
[----:B-1----:R-:W-:Y:S01]  /*54a0*/  ISETP.NE.U32.AND P0, PT, R24, RZ, PT ;  /* 0x000000ff1800720c */ /* 0x002fe20003f05070 */
[----:B---3--:R-:W-:Y:S01]  /*54b0*/  IMAD.MOV R9, RZ, RZ, -R13 ;  /* 0x000000ffff097224 */ /* 0x008fe200078e0a0d */
[----:B------:R-:W-:Y:S01]  /*54c0*/  SHF.R.U32.HI R7, RZ, R22, R7 ;  /* 0x00000016ff077219 */ /* 0x000fe20000011607 */
[----:B------:R-:W-:Y:S01]  /*54d0*/  FMUL R10, R10, UR4 ;  /* 0x000000040a0a7c20 */ /* 0x000fe20008400000 */
[----:B------:R-:W-:-:S03]  /*54e0*/  ISETP.NE.AND.EX P0, PT, R25, RZ, PT, P0 ;  /* 0x000000ff1900720c */ /* 0x000fc60003f05300 */
[----:B------:R-:W1:Y:S01]  /*54f0*/  LDC R21, c[0x0][0x148] ;  /* 0x00005200ff157b82 */ /* 0x000e620000000800 */
[----:B--2---:R-:W-:Y:S01]  /*5500*/  IMAD R22, R15, R9, R6 ;  /* 0x000000090f167224 */ /* 0x004fe200078e0206 */
[----:B------:R2:W3:Y:S06]  /*5510*/  F2I.U32.TRUNC.NTZ R19, R10 ;  /* 0x0000000a00137305 */ /* 0x0004ec000020f000 */
[----:B------:R-:W1:Y:S01]  /*5520*/  LDC R20, c[0x0][0x600] ;  /* 0x00018000ff147b82 */ /* 0x000e620000000800 */
[-CC-:B----4-:R-:W-:Y:S02]  /*5530*/  SHF.R.U64 R17, R14, R18.reuse, R7.reuse ;  /* 0x000000120e117219 */ /* 0x190fe40000001207 */
[----:B------:R-:W-:Y:S01]  /*5540*/  SHF.R.U32.HI R6, RZ, R18, R7 ;  /* 0x00000012ff067219 */ /* 0x000fe20000011607 */
[----:B------:R-:W-:-:S04]  /*5550*/  IMAD.MOV.U32 R18, RZ, RZ, -0x1 ;  /* 0xffffffffff127424 */ /* 0x000fc800078e00ff */
[----:B------:R-:W4:Y:S01]  /*5560*/  LDC R26, c[0x0][0x648] ;  /* 0x00019200ff1a7b82 */ /* 0x000f220000000800 */
[-C--:B0-----:R-:W-:Y:S02]  /*5570*/  SHF.L.U32 R9, R18, R23.reuse, RZ ;  /* 0x0000001712097219 */ /* 0x081fe400000006ff */
[-CC-:B------:R-:W-:Y:S02]  /*5580*/  SHF.R.U64 R18, R17, R23.reuse, R6.reuse ;  /* 0x0000001711127219 */ /* 0x180fe40000001206 */
[-C--:B------:R-:W-:Y:S02]  /*5590*/  SHF.R.U32.HI R7, RZ, R23.reuse, R6 ;  /* 0x00000017ff077219 */ /* 0x080fe40000011606 */
[----:B------:R-:W-:Y:S01]  /*55a0*/  SHF.L.U32 R23, R12, R23, RZ ;  /* 0x000000170c177219 */ /* 0x000fe200000006ff */
[----:B------:R-:W0:Y:S01]  /*55b0*/  LDC R27, c[0x0][0x638] ;  /* 0x00018e00ff1b7b82 */ /* 0x000e220000000800 */
[----:B------:R-:W-:Y:S01]  /*55c0*/  LOP3.LUT R28, RZ, R9, RZ, 0x33, !PT ;  /* 0x00000009ff1c7212 */ /* 0x000fe200078e33ff */
[----:B------:R-:W-:-:S06]  /*55d0*/  IMAD.MOV.U32 R6, RZ, RZ, R18 ;  /* 0x000000ffff067224 */ /* 0x000fcc00078e0012 */
[----:B------:R-:W0:Y:S01]  /*55e0*/  LDC R29, c[0x0][0x610] ;  /* 0x00018400ff1d7b82 */ /* 0x000e220000000800 */
[----:B--23--:R-:W-:Y:S05]  /*55f0*/  @!P0 BRA `(.L_x_104) ;  /* 0x0000000000288947 */ /* 0x00cfea0003800000 */
[----:B------:R-:W2:Y:S02]  /*5600*/  LDC R9, c[0x0][0x64c] ;  /* 0x00019300ff097b82 */ /* 0x000ea40000000800 */
[----:B--2---:R-:W-:-:S05]  /*5610*/  IADD3 R9, P0, R18, R9, RZ ;  /* 0x0000000912097210 */ /* 0x004fca0007f1e0ff */
        /* <DEDUP_REMOVED lines=8> */
.L_x_104:
[----:B----4-:R-:W-:Y:S01]  /*56a0*/  SHF.R.U64 R7, R6, R26, R7 ;  /* 0x0000001a06077219 */ /* 0x010fe20000001207 */
[----:B-1----:R-:W-:Y:S01]  /*56b0*/  VIADD R11, R20, 0xffffffff ;  /* 0xffffffff140b7836 */ /* 0x002fe20000000000 */
[----:B------:R-:W-:Y:S01]  /*56c0*/  LOP3.LUT R6, R17, R28, RZ, 0xc0, !PT ;  /* 0x0000001c11067212 */ /* 0x000fe200078ec0ff */
[----:B------:R-:W-:Y:S02]  /*56d0*/  IMAD.MOV R19, RZ, RZ, -R19 ;  /* 0x000000ffff137224 */ /* 0x000fe400078e0a13 */
[----:B------:R-:W-:Y:S01]  /*56e0*/  IMAD.MOV R9, RZ, RZ, -R7 ;  /* 0x000000ffff097224 */ /* 0x000fe200078e0a07 */
[----:B------:R-:W-:Y:S01]  /*56f0*/  LOP3.LUT R11, R14, R11, RZ, 0xc0, !PT ;  /* 0x0000000b0e0b7212 */ /* 0x000fe200078ec0ff */
[----:B------:R-:W-:Y:S02]  /*5700*/  @P4 IMAD R22, R21, R19, R8 ;  /* 0x0000001315164224 */ /* 0x000fe400078e0208 */
[----:B------:R-:W-:Y:S02]  /*5710*/  IMAD R7, R23, R7, R6 ;  /* 0x0000000717077224 */ /* 0x000fe400078e0206 */
[----:B0-----:R-:W-:-:S02]  /*5720*/  IMAD R6, R9, R27, R18 ;  /* 0x0000001b09067224 */ /* 0x001fc400078e0212 */
[----:B------:R-:W-:Y:S02]  /*5730*/  IMAD R14, R7, R29, R22 ;  /* 0x0000001d070e7224 */ /* 0x000fe400078e0216 */
[----:B------:R-:W-:Y:S02]  /*5740*/  IMAD R7, R6, R20, R11 ;  /* 0x0000001406077224 */ /* 0x000fe400078e020b */
[----:B------:R-:W-:Y:S02]  /*5750*/  IMAD.MOV.U32 R10, RZ, RZ, 0x1 ;  /* 0x00000001ff0a7424 */ /* 0x000fe400078e00ff */
[----:B------:R-:W-:Y:S01]  /*5760*/  IMAD.MOV.U32 R9, RZ, RZ, R16 ;  /* 0x000000ffff097224 */ /* 0x000fe200078e0010 */
[----:B------:R-:W-:Y:S02]  /*5770*/  SEL R17, R7, R14, !P4 ;  /* 0x0000000e07117207 */ /* 0x000fe40006000000 */
[----:B------:R-:W-:-:S07]  /*5780*/  SEL R14, R14, R7, !P4 ;  /* 0x000000070e0e7207 */ /* 0x000fce0006000000 */
.L_x_102:
[----:B------:R-:W-:-:S08]  /*5790*/  NOP ;  /* 0x0000000000007918 */ /* 0x000fd00000000000 */
[----:B------:R-:W0:-:S00]  /*57a0*/  USETMAXREG.DEALLOC.CTAPOOL 0x28 ;  /* 0x00000028000079c8 */ /* 0x000e0000080e0500 */
[----:B0-----:R-:W-:-:S13]  /*57b0*/  ISETP.NE.AND P0, PT, R3, RZ, PT ;  /* 0x000000ff0300720c */ /* 0x001fda0003f05270 */
[----:B------:R-:W-:Y:S05]  /*57c0*/  @P0 EXIT ;  /* 0x000000000000094d */ /* 0x000fea0003800000 */
[----:B------:R-:W-:Y:S01]  /*57d0*/  LOP3.LUT P0, RZ, R10, 0xff, RZ, 0xc0, !PT ;  /* 0x000000ff0aff7812 */ /* 0x000fe2000780c0ff */
[----:B------:R-:W-:Y:S02]  /*57e0*/  IMAD.MOV.U32 R10, RZ, RZ, 0x1 ;  /* 0x00000001ff0a7424 */ /* 0x000fe400078e00ff */
[----:B------:R-:W-:-:S10]  /*57f0*/  IMAD.MOV.U32 R13, RZ, RZ, RZ ;  /* 0x000000ffff0d7224 */ /* 0x000fd400078e00ff */
[----:B------:R-:W-:Y:S05]  /*5800*/  @!P0 BRA `(.L_x_105) ;  /* 0x0000000c00388947 */ /* 0x000fea0003800000 */
[----:B------:R-:W0:Y:S01]  /*5810*/  LDC R3, c[0x0][0x28c] ;  /* 0x0000a300ff037b82 */ /* 0x000e220000000800 */
[----:B------:R-:W-:Y:S01]  /*5820*/  ULDC UR5, c[0x0][0x600] ;  /* 0x0001800000057ab9 */ /* 0x000fe20000000800 */
[----:B------:R-:W-:Y:S01]  /*5830*/  ULDC UR4, c[0x0][0xc] ;  /* 0x0000030000047ab9 */ /* 0x000fe20000000800 */
[----:B------:R-:W-:Y:S01]  /*5840*/  UIADD3 UR16, UR5, -0x1, URZ ;  /* 0xffffffff05107890 */ /* 0x000fe2000fffe03f */
[C---:B------:R-:W-:Y:S01]  /*5850*/  LOP3.LUT P2, RZ, R2.reuse, 0x7f, RZ, 0xc0, !PT ;  /* 0x0000007f02ff7812 */ /* 0x040fe2000784c0ff */
[----:B------:R-:W-:Y:S01]  /*5860*/  ULDC UR6, c[0x0][0x658] ;  /* 0x0001960000067ab9 */ /* 0x000fe20000000800 */
[----:B------:R-:W-:Y:S01]  /*5870*/  ULDC UR5, c[0x0][0x10] ;  /* 0x0000040000057ab9 */ /* 0x000fe20000000800 */
[----:B------:R-:W-:Y:S01]  /*5880*/  UMOV UR7, 0xffffffff ;  /* 0xffffffff00077882 */ /* 0x000fe20000000000 */
[----:B------:R-:W-:Y:S01]  /*5890*/  UMOV UR8, 0x1 ;  /* 0x0000000100087882 */ /* 0x000fe20000000000 */
[----:B------:R-:W-:Y:S01]  /*58a0*/  UIMAD.WIDE.U32 UR4, UR4, UR5, URZ ;  /* 0x00000005040472a5 */ /* 0x000fe2000f8e003f */
[----:B------:R-:W-:Y:S01]  /*58b0*/  LOP3.LUT P0, RZ, R2, 0x1f, RZ, 0xc0, !PT ;  /* 0x0000001f02ff7812 */ /* 0x000fe2000780c0ff */
[----:B------:R-:W-:Y:S01]  /*58c0*/  USHF.L.U32 UR7, UR7, UR6, URZ ;  /* 0x0000000607077299 */ /* 0x000fe2000800063f */
[----:B------:R-:W-:Y:S01]  /*58d0*/  BSSY B0, `(.L_x_105) ;  /* 0x00000c1000007945 */ /* 0x000fe20003800000 */
[----:B------:R-:W-:Y:S01]  /*58e0*/  USHF.L.U32 UR18, UR8, UR6, URZ ;  /* 0x0000000608127299 */ /* 0x000fe2000800063f */
[----:B------:R-:W-:Y:S01]  /*58f0*/  IMAD.MOV.U32 R15, RZ, RZ, 0x1 ;  /* 0x00000001ff0f7424 */ /* 0x000fe200078e00ff */
[----:B------:R-:W-:Y:S01]  /*5900*/  LOP3.LUT R16, R4, 0x2, RZ, 0xfc, !PT ;  /* 0x0000000204107812 */ /* 0x000fe200078efcff */
[----:B------:R-:W-:Y:S01]  /*5910*/  ULDC UR6, c[0x0][0x14] ;  /* 0x0000050000067ab9 */ /* 0x000fe20000000800 */
[----:B------:R-:W-:Y:S01]  /*5920*/  PLOP3.LUT P0, PT, P0, P2, PT, 0x8a, 0x0 ;  /* 0x000000000000781c */ /* 0x000fe20000705172 */
[----:B------:R-:W-:Y:S01]  /*5930*/  UIMAD.WIDE.U32 UR20, UR4, UR6, URZ ;  /* 0x00000006041472a5 */ /* 0x000fe2000f8e003f */
[----:B------:R-:W-:Y:S01]  /*5940*/  IMAD.MOV.U32 R10, RZ, RZ, 0x1 ;  /* 0x00000001ff0a7424 */ /* 0x000fe200078e00ff */
[----:B------:R-:W-:Y:S01]  /*5950*/  UIMAD UR13, UR5, UR6, URZ ;  /* 0x00000006050d72a4 */ /* 0x000fe2000f8e023f */
[----:B------:R-:W-:Y:S01]  /*5960*/  IMAD.MOV.U32 R13, RZ, RZ, RZ ;  /* 0x000000ffff0d7224 */ /* 0x000fe200078e00ff */
[----:B------:R-:W-:Y:S01]  /*5970*/  ULOP3.LUT UR17, URZ, UR7, URZ, 0x33, !UPT ;  /* 0x000000073f117292 */ /* 0x000fe2000f8e333f */
[----:B0-----:R-:W-:Y:S01]  /*5980*/  VIADD R3, R3, 0x1f ;  /* 0x0000001f03037836 */ /* 0x001fe20000000000 */
[----:B------:R-:W-:Y:S01]  /*5990*/  UIADD3 UR13, UR21, UR13, URZ ;  /* 0x0000000d150d7290 */ /* 0x000fe2000fffe03f */
[----:B------:R-:W-:-:S03]  /*59a0*/  ULDC.64 UR22, c[0x0][0x198] ;  /* 0x0000660000167ab9 */ /* 0x000fc60000000a00 */
[----:B------:R-:W-:-:S04]  /*59b0*/  SHF.R.S32.HI R6, RZ, 0x1f, R3 ;  /* 0x0000001fff067819 */ /* 0x000fc80000011403 */
[----:B------:R-:W-:-:S04]  /*59c0*/  LEA.HI R6, R6, R3, RZ, 0x5 ;  /* 0x0000000306067211 */ /* 0x000fc800078f28ff */
[----:B------:R-:W-:-:S05]  /*59d0*/  SHF.R.S32.HI R12, RZ, 0x5, R6 ;  /* 0x00000005ff0c7819 */ /* 0x000fca0000011406 */
[----:B------:R-:W-:-:S07]  /*59e0*/  VIADD R11, R12, 0x1 ;  /* 0x000000010c0b7836 */ /* 0x000fce0000000000 */
.L_x_117:
[----:B------:R-:W-:-:S03]  /*59f0*/  UMOV UR4, 0xffffffff ;  /* 0xffffffff00047882 */ /* 0x000fc60000000000 */
[----:B------:R-:W-:Y:S05]  /*5a00*/  BRA.DIV UR4, `(.L_x_106) ;  /* 0x0000000e04847947 */ /* 0x000fea000b800000 */
[----:B------:R-:W-:-:S13]  /*5a10*/  ELECT P1, URZ, PT ;  /* 0x00000000003f782f */ /* 0x000fda0003820000 */
.L_x_127:
[----:B------:R-:W0:Y:S01]  /*5a20*/  LDC R2, c[0x0][0x28c] ;  /* 0x0000a300ff027b82 */ /* 0x000e220000000800 */
[----:B------:R-:W-:Y:S01]  /*5a30*/  BSSY B1, `(.L_x_107) ;  /* 0x0000037000017945 */ /* 0x000fe20003800000 */
[----:B0-----:R-:W-:-:S13]  /*5a40*/  ISETP.LT.OR P1, PT, R2, 0x1, !P1 ;  /* 0x000000010200780c */ /* 0x001fda0004f21670 */
[----:B------:R-:W-:Y:S05]  /*5a50*/  @P1 BRA `(.L_x_108) ;  /* 0x0000000000d01947 */ /* 0x000fea0003800000 */
[----:B------:R-:W-:Y:S02]  /*5a60*/  IMAD.SHL.U32 R17, R17, 0x40, RZ ;  /* 0x0000004011117824 */ /* 0x000fe400078e00ff */
[----:B------:R-:W-:Y:S02]  /*5a70*/  IMAD.SHL.U32 R14, R14, 0x80, RZ ;  /* 0x000000800e0e7824 */ /* 0x000fe400078e00ff */
[----:B------:R-:W-:Y:S02]  /*5a80*/  IMAD.MOV.U32 R20, RZ, RZ, RZ ;  /* 0x000000ffff147224 */ /* 0x000fe400078e00ff */
[----:B------:R-:W-:Y:S02]  /*5a90*/  IMAD.MOV.U32 R2, RZ, RZ, R11 ;  /* 0x000000ffff027224 */ /* 0x000fe400078e000b */
[----:B------:R-:W-:Y:S02]  /*5aa0*/  IMAD.MOV.U32 R3, RZ, RZ, R10 ;  /* 0x000000ffff037224 */ /* 0x000fe400078e000a */
[----:B------:R-:W-:-:S07]  /*5ab0*/  IMAD.MOV.U32 R6, RZ, RZ, R13 ;  /* 0x000000ffff067224 */ /* 0x000fce00078e000d */
.L_x_112:
[----:B------:R-:W0:Y:S01]  /*5ac0*/  S2R R8, SR_CgaCtaId ;  /* 0x0000000000087919 */ /* 0x000e220000008800 */
[----:B------:R-:W-:-:S04]  /*5ad0*/  MOV R7, 0x400 ;  /* 0x0000040000077802 */ /* 0x000fc80000000f00 */
[----:B0-----:R-:W-:Y:S02]  /*5ae0*/  LEA R19, R8, R7, 0x18 ;  /* 0x0000000708137211 */ /* 0x001fe400078ec0ff */
[----:B------:R-:W-:Y:S01]  /*5af0*/  SHF.L.U32 R7, R3, 0x1f, RZ ;  /* 0x0000001f03077819 */ /* 0x000fe200000006ff */
[----:B------:R-:W0:Y:S02]  /*5b00*/  @!P2 LDC R8, c[0x0][0x500] ;  /* 0x00014000ff08ab82 */ /* 0x000e240000000800 */
[----:B------:R-:W-:-:S04]  /*5b10*/  IMAD R18, R6, 0x8, R19 ;  /* 0x0000000806127824 */ /* 0x000fc800078e0213 */
[----:B------:R-:W1:Y:S02]  /*5b20*/  SYNCS.PHASECHK.TRANS64.TRYWAIT P1, [R18+URZ+0x18], R7 ;  /* 0x00001807120075a7 */ /* 0x000e64000802017f */
[----:B-1----:R-:W-:Y:S05]  /*5b30*/  @!P1 BRA `(.L_x_109) ;  /* 0x0000000c00589947 */ /* 0x002fea0003800000 */
.L_x_128:
[----:B-1----:R-:W-:Y:S01]  /*5b40*/  PRMT R7, R16, 0x9910, RZ ;  /* 0x0000991010077816 */ /* 0x002fe200000000ff */
[----:B0-----:R0:W-:Y:S03]  /*5b50*/  @!P2 SYNCS.ARRIVE.TRANS64 RZ, [R18+URZ], R8 ;  /* 0x0000000812ffa9a7 */ /* 0x0011e6000800003f */
[----:B------:R-:W-:-:S13]  /*5b60*/  ISETP.NE.AND P1, PT, R7, 0x2, PT ;  /* 0x000000020700780c */ /* 0x000fda0003f25270 */
[----:B0-----:R-:W-:Y:S05]  /*5b70*/  @P1 BRA `(.L_x_110) ;  /* 0x0000000000041947 */ /* 0x001fea0003800000 */
[----:B------:R-:W-:Y:S01]  /*5b80*/  BPT.TRAP 0x1 ;  /* 0x000000040000795c */ /* 0x000fe20000300000 */
.L_x_110:
[----:B------:R-:W-:Y:S05]  /*5b90*/  @P0 BRA `(.L_x_111) ;  /* 0x0000000000040947 */ /* 0x000fea0003800000 */
[----:B------:R-:W-:Y:S01]  /*5ba0*/  BPT.TRAP 0x1 ;  /* 0x000000040000795c */ /* 0x000fe20000300000 */
.L_x_111:
[--C-:B------:R-:W-:Y:S01]  /*5bb0*/  IMAD R7, R6, 0x1000, R19.reuse ;  /* 0x0000100006077824 */ /* 0x100fe200078e0213 */
[----:B------:R-:W-:Y:S01]  /*5bc0*/  R2UR UR9, R18 ;  /* 0x00000000120972ca */ /* 0x000fe200000e0000 */
[----:B------:R-:W-:Y:S01]  /*5bd0*/  IMAD R19, R6, 0x800, R19 ;  /* 0x0000080006137824 */ /* 0x000fe200078e0213 */
[----:B------:R-:W-:Y:S01]  /*5be0*/  UIADD3 UR4, UP0, UR22, 0xf0, URZ ;  /* 0x000000f016047890 */ /* 0x000fe2000ff1e03f */
[----:B------:R-:W-:Y:S01]  /*5bf0*/  VIADD R2, R2, 0xffffffff ;  /* 0xffffffff02027836 */ /* 0x000fe20000000000 */
[----:B------:R-:W-:Y:S01]  /*5c00*/  R2UR UR5, R7 ;  /* 0x00000000070572ca */ /* 0x000fe200000e0000 */
[----:B------:R-:W-:Y:S01]  /*5c10*/  UIADD3 UR24, UP1, UR22, 0x1f0, URZ ;  /* 0x000001f016187890 */ /* 0x000fe2000ff3e03f */
[----:B------:R-:W-:Y:S01]  /*5c20*/  R2UR UR8, R19 ;  /* 0x00000000130872ca */ /* 0x000fe200000e0000 */
[----:B------:R-:W-:Y:S01]  /*5c30*/  VIADD R6, R6, 0x1 ;  /* 0x0000000106067836 */ /* 0x000fe20000000000 */
[----:B------:R-:W-:Y:S01]  /*5c40*/  R2UR UR11, R14 ;  /* 0x000000000e0b72ca */ /* 0x000fe200000e0000 */
[----:B------:R-:W-:Y:S01]  /*5c50*/  UIADD3.X UR25, URZ, UR23, URZ, UP1, !UPT ;  /* 0x000000173f197290 */ /* 0x000fe20008ffe43f */
[C---:B------:R-:W-:Y:S01]  /*5c60*/  R2UR UR10, R20.reuse ;  /* 0x00000000140a72ca */ /* 0x040fe200000e0000 */
[----:B------:R-:W-:Y:S01]  /*5c70*/  UMOV UR6, 0x0 ;  /* 0x0000000000067882 */ /* 0x000fe20000000000 */
[----:B------:R-:W-:Y:S01]  /*5c80*/  R2UR UR12, R9 ;  /* 0x00000000090c72ca */ /* 0x000fe200000e0000 */
[----:B------:R-:W-:Y:S01]  /*5c90*/  UMOV UR7, 0x10000000 ;  /* 0x1000000000077882 */ /* 0x000fe20000000000 */
[----:B------:R-:W-:Y:S01]  /*5ca0*/  R2UR UR19, R17 ;  /* 0x00000000111372ca */ /* 0x000fe200000e0000 */
[----:B------:R-:W-:Y:S01]  /*5cb0*/  VIADD R20, R20, 0x20 ;  /* 0x0000002014147836 */ /* 0x000fe20000000000 */
[----:B------:R-:W-:Y:S01]  /*5cc0*/  ISETP.GT.AND P3, PT, R2, 0x1, PT ;  /* 0x000000010200780c */ /* 0x000fe20003f64270 */
[----:B------:R-:W-:Y:S01]  /*5cd0*/  UIADD3 UR14, UR5, 0x100, URZ ;  /* 0x00000100050e7890 */ /* 0x000fe2000fffe03f */
[----:B------:R-:W-:Y:S01]  /*5ce0*/  ISETP.NE.AND P1, PT, R6, 0x3, PT ;  /* 0x000000030600780c */ /* 0x000fe20003f25270 */
[----:B------:R-:W-:-:S02]  /*5cf0*/  UIADD3.X UR5, URZ, UR23, URZ, UP0, !UPT ;  /* 0x000000173f057290 */ /* 0x000fc400087fe43f */
[----:B------:R-:W-:Y:S01]  /*5d00*/  UIADD3 UR15, UR8, 0x3100, URZ ;  /* 0x00003100080f7890 */ /* 0x000fe2000fffe03f */
[----:B------:R-:W-:Y:S02]  /*5d10*/  SEL R8, RZ, 0x1, P1 ;  /* 0x00000001ff087807 */ /* 0x000fe40000800000 */
[----:B------:R-:W-:Y:S01]  /*5d20*/  UMOV UR8, UR14 ;  /* 0x0000000e00087c82 */ /* 0x000fe20008000000 */
[----:B------:R-:W-:Y:S02]  /*5d30*/  SEL R6, R6, RZ, P1 ;  /* 0x000000ff06067207 */ /* 0x000fe40000800000 */
[----:B------:R-:W-:Y:S01]  /*5d40*/  LOP3.LUT R3, R3, R8, RZ, 0x3c, !PT ;  /* 0x0000000803037212 */ /* 0x000fe200078e3cff */
[----:B------:R0:W-:Y:S02]  /*5d50*/  UTMALDG.3D [UR8], [UR4], desc[UR6] ;  /* 0x00000608040075b4 */ /* 0x0001e40008011000 */
[----:B0-----:R-:W-:Y:S01]  /*5d60*/  UMOV UR8, UR15 ;  /* 0x0000000f00087c82 */ /* 0x001fe20008000000 */
[----:B------:R-:W-:-:S02]  /*5d70*/  UMOV UR11, UR19 ;  /* 0x00000013000b7c82 */ /* 0x000fc40008000000 */
[----:B------:R0:W-:Y:S02]  /*5d80*/  UTMALDG.3D [UR8], [UR24], desc[UR6] ;  /* 0x00000608180075b4 */ /* 0x0001e40008011000 */
[----:B0-----:R-:W-:Y:S05]  /*5d90*/  @P3 BRA `(.L_x_112) ;  /* 0xfffffffc00483947 */ /* 0x001fea000383ffff */
.L_x_108:
[----:B------:R-:W-:Y:S05]  /*5da0*/  BSYNC B1 ;  /* 0x0000000000017941 */ /* 0x000fea0003800000 */
.L_x_107:
[----:B------:R-:W-:Y:S01]  /*5db0*/  LOP3.LUT P3, RZ, R15, 0xff, RZ, 0xc0, !PT ;  /* 0x000000ff0fff7812 */ /* 0x000fe2000786c0ff */
[----:B------:R-:W-:Y:S01]  /*5dc0*/  IMAD.IADD R6, R12, 0x1, R13 ;  /* 0x000000010c067824 */ /* 0x000fe200078e020d */
[----:B------:R-:W-:Y:S01]  /*5dd0*/  IADD3 R0, P5, R0, UR20, RZ ;  /* 0x0000001400007c10 */ /* 0x000fe2000ffbe0ff */
[----:B------:R-:W-:Y:S01]  /*5de0*/  ULDC.64 UR4, c[0x0][0x650] ;  /* 0x0001940000047ab9 */ /* 0x000fe20000000a00 */
[----:B------:R-:W-:Y:S01]  /*5df0*/  BSSY B1, `(.L_x_113) ;  /* 0x000006c000017945 */ /* 0x000fe20003800000 */
[----:B------:R-:W-:Y:S01]  /*5e00*/  IMAD.MOV.U32 R14, RZ, RZ, -0x1 ;  /* 0xffffffffff0e7424 */ /* 0x000fe200078e00ff */
[----:B------:R-:W-:Y:S01]  /*5e10*/  ISETP.GT.U32.AND P1, PT, R6, 0x2, PT ;  /* 0x000000020600780c */ /* 0x000fe20003f24070 */
[----:B------:R-:W-:Y:S01]  /*5e20*/  IMAD.MOV.U32 R17, RZ, RZ, -0x1 ;  /* 0xffffffffff117424 */ /* 0x000fe200078e00ff */
[----:B------:R-:W-:Y:S01]  /*5e30*/  IADD3.X R5, R5, UR13, RZ, P5, !PT ;  /* 0x0000000d05057c10 */ /* 0x000fe2000affe4ff */
[----:B------:R-:W-:Y:S01]  /*5e40*/  IMAD.MOV.U32 R9, RZ, RZ, -0x1 ;  /* 0xffffffffff097424 */ /* 0x000fe200078e00ff */
[----:B------:R-:W-:-:S02]  /*5e50*/  ISETP.LT.U32.AND P1, PT, R12, 0x3, P1 ;  /* 0x000000030c00780c */ /* 0x000fc40000f21070 */
[----:B------:R-:W-:Y:S01]  /*5e60*/  PRMT R15, RZ, 0x7610, R15 ;  /* 0x00007610ff0f7816 */ /* 0x000fe2000000000f */
[----:B------:R-:W0:Y:S01]  /*5e70*/  @P3 S2R R3, SR_CgaCtaId ;  /* 0x0000000000033919 */ /* 0x000e220000008800 */
[----:B------:R-:W-:-:S04]  /*5e80*/  @P3 MOV R2, 0x400 ;  /* 0x0000040000023802 */ /* 0x000fc80000000f00 */
[----:B0-----:R-:W-:Y:S01]  /*5e90*/  @P3 LEA R7, R3, R2, 0x18 ;  /* 0x0000000203073211 */ /* 0x001fe200078ec0ff */
[----:B------:R-:W-:-:S03]  /*5ea0*/  IMAD.WIDE.U32 R2, R6, -0x55555555, RZ ;  /* 0xaaaaaaab06027825 */ /* 0x000fc600078e00ff */
[----:B------:R0:W-:Y:S01]  /*5eb0*/  @P3 SYNCS.ARRIVE.TRANS64.A1T0 RZ, [R7+URZ+0x48], RZ ;  /* 0x000048ff07ff39a7 */ /* 0x0001e2000810003f */
[----:B------:R-:W-:Y:S02]  /*5ec0*/  ISETP.GE.U32.AND P3, PT, R12, 0x3, PT ;  /* 0x000000030c00780c */ /* 0x000fe40003f66070 */
[----:B------:R-:W-:Y:S02]  /*5ed0*/  PRMT R2, RZ, 0x7610, R2 ;  /* 0x00007610ff027816 */ /* 0x000fe40000000002 */
[----:B0-----:R-:W-:Y:S02]  /*5ee0*/  SHF.R.U32.HI R7, RZ, 0x1, R3 ;  /* 0x00000001ff077819 */ /* 0x001fe40000011603 */
[----:B------:R-:W-:Y:S02]  /*5ef0*/  SEL R3, RZ, 0x1, !P1 ;  /* 0x00000001ff037807 */ /* 0x000fe40004800000 */
[----:B------:R-:W-:Y:S01]  /*5f00*/  ISETP.GE.U32.AND P1, PT, R0, UR4, PT ;  /* 0x0000000400007c0c */ /* 0x000fe2000bf26070 */
[----:B------:R-:W-:Y:S01]  /*5f10*/  IMAD R13, R7, -0x3, R6 ;  /* 0xfffffffd070d7824 */ /* 0x000fe200078e0206 */
[----:B------:R-:W-:-:S02]  /*5f20*/  LOP3.LUT R10, R10, R3, RZ, 0x3c, !PT ;  /* 0x000000030a0a7212 */ /* 0x000fc400078e3cff */
[----:B------:R-:W-:Y:S02]  /*5f30*/  ISETP.GE.U32.AND.EX P1, PT, R5, UR5, PT, P1 ;  /* 0x0000000505007c0c */ /* 0x000fe4000bf26110 */
[----:B------:R-:W-:-:S11]  /*5f40*/  @P3 LOP3.LUT R10, R10, 0x1, R7, 0x78, !PT ;  /* 0x000000010a0a3812 */ /* 0x000fd600078e7807 */
[----:B------:R-:W-:Y:S05]  /*5f50*/  @P1 BRA `(.L_x_114) ;  /* 0x0000000400541947 */ /* 0x000fea0003800000 */
[----:B------:R-:W-:Y:S01]  /*5f60*/  ULDC.64 UR4, c[0x0][0x628] ;  /* 0x00018a0000047ab9 */ /* 0x000fe20000000a00 */
[----:B------:R-:W0:Y:S01]  /*5f70*/  S2R R17, SR_CTAID.X ;  /* 0x0000000000117919 */ /* 0x000e220000002500 */
[----:B------:R-:W-:Y:S01]  /*5f80*/  ISETP.NE.U32.AND P1, PT, RZ, UR4, PT ;  /* 0x00000004ff007c0c */ /* 0x000fe2000bf25070 */
[----:B------:R-:W-:Y:S01]  /*5f90*/  ULDC UR7, c[0x0][0x630] ;  /* 0x00018c0000077ab9 */ /* 0x000fe20000000800 */
[----:B------:R-:W-:Y:S01]  /*5fa0*/  IMAD.MOV.U32 R2, RZ, RZ, R0 ;  /* 0x000000ffff027224 */ /* 0x000fe200078e0000 */
[----:B------:R-:W1:Y:S01]  /*5fb0*/  S2R R14, SR_CTAID.Y ;  /* 0x00000000000e7919 */ /* 0x000e620000002600 */
[----:B------:R-:W-:Y:S01]  /*5fc0*/  ISETP.NE.AND.EX P1, PT, RZ, UR5, PT, P1 ;  /* 0x00000005ff007c0c */ /* 0x000fe2000bf25310 */
[----:B------:R-:W-:-:S12]  /*5fd0*/  IMAD.MOV.U32 R3, RZ, RZ, R5 ;  /* 0x000000ffff037224 */ /* 0x000fd800078e0005 */
[----:B------:R-:W-:Y:S05]  /*5fe0*/  @!P1 BRA `(.L_x_115) ;  /* 0x0000000000289947 */ /* 0x000fea0003800000 */
[----:B------:R-:W-:Y:S02]  /*5ff0*/  ULDC UR6, c[0x0][0x634] ;  /* 0x00018d0000067ab9 */ /* 0x000fe40000000800 */
[----:B------:R-:W-:-:S05]  /*6000*/  IADD3 R9, P1, R0, UR6, RZ ;  /* 0x0000000600097c10 */ /* 0x000fca000ff3e0ff */
[----:B------:R-:W-:-:S04]  /*6010*/  IMAD.X R19, RZ, RZ, R5, P1 ;  /* 0x000000ffff137224 */ /* 0x000fc800008e0605 */
[----:B------:R-:W-:-:S04]  /*6020*/  IMAD.WIDE.U32 R6, R19, UR4, RZ ;  /* 0x0000000413067c25 */ /* 0x000fc8000f8e00ff */
[----:B------:R-:W-:-:S04]  /*6030*/  IMAD.WIDE.U32 R6, P1, R9, UR5, R6 ;  /* 0x0000000509067c25 */ /* 0x000fc8000f820006 */
[----:B------:R-:W-:-:S04]  /*6040*/  IMAD.WIDE.U32 R8, R9, UR4, RZ ;  /* 0x0000000409087c25 */ /* 0x000fc8000f8e00ff */
[----:B------:R-:W-:Y:S01]  /*6050*/  IMAD.X R3, RZ, RZ, RZ, P1 ;  /* 0x000000ffff037224 */ /* 0x000fe200008e06ff */
[----:B------:R-:W-:Y:S01]  /*6060*/  IADD3 RZ, P1, R9, R6, RZ ;  /* 0x0000000609ff7210 */ /* 0x000fe20007f3e0ff */
[----:B------:R-:W-:-:S04]  /*6070*/  IMAD.MOV.U32 R2, RZ, RZ, R7 ;  /* 0x000000ffff027224 */ /* 0x000fc800078e0007 */
[----:B------:R-:W-:-:S08]  /*6080*/  IMAD.WIDE.U32.X R2, R19, UR5, R2, P1 ;  /* 0x0000000513027c25 */ /* 0x000fd000088e0402 */
.L_x_115:
[--C-:B------:R-:W-:Y:S01]  /*6090*/  SHF.R.U64 R8, R2, UR7, R3.reuse ;  /* 0x0000000702087c19 */ /* 0x100fe20008001203 */
[----:B------:R-:W-:Y:S01]  /*60a0*/  ULDC.64 UR4, c[0x0][0x620] ;  /* 0x0001880000047ab9 */ /* 0x000fe20000000a00 */
[----:B------:R-:W-:Y:S01]  /*60b0*/  SHF.R.U32.HI R2, RZ, UR7, R3 ;  /* 0x00000007ff027c19 */ /* 0x000fe20008011603 */
[----:B------:R-:W-:Y:S01]  /*60c0*/  IMAD.MOV.U32 R3, RZ, RZ, R5 ;  /* 0x000000ffff037224 */ /* 0x000fe200078e0005 */
[----:B------:R-:W-:Y:S01]  /*60d0*/  IADD3 R7, P1, RZ, -R8, RZ ;  /* 0x80000008ff077210 */ /* 0x000fe20007f3e0ff */
[----:B------:R-:W2:Y:S01]  /*60e0*/  LDC R22, c[0x0][0x144] ;  /* 0x00005100ff167b82 */ /* 0x000ea20000000800 */
[----:B0-----:R-:W-:Y:S01]  /*60f0*/  I2FP.F32.U32 R9, R17 ;  /* 0x0000001100097245 */ /* 0x001fe20000201000 */
[----:B------:R-:W-:Y:S01]  /*6100*/  ULDC.64 UR8, c[0x0][0x640] ;  /* 0x0001900000087ab9 */ /* 0x000fe20000000a00 */
[----:B------:R-:W-:Y:S01]  /*6110*/  ULDC UR6, c[0x0][0x608] ;  /* 0x0001820000067ab9 */ /* 0x000fe20000000800 */
[----:B------:R-:W-:Y:S01]  /*6120*/  IMAD.X R2, RZ, RZ, ~R2, P1 ;  /* 0x000000ffff027224 */ /* 0x000fe200008e0e02 */
[----:B------:R-:W-:-:S03]  /*6130*/  ISETP.NE.U32.AND P1, PT, RZ, UR8, PT ;  /* 0x00000008ff007c0c */ /* 0x000fc6000bf25070 */
[----:B------:R-:W-:Y:S01]  /*6140*/  IMAD R6, R2, UR4, RZ ;  /* 0x0000000402067c24 */ /* 0x000fe2000f8e02ff */
[----:B------:R-:W0:Y:S01]  /*6150*/  LDC R19, c[0x0][0x148] ;  /* 0x00005200ff137b82 */ /* 0x000e220000000800 */
[----:B------:R-:W-:Y:S01]  /*6160*/  IMAD.MOV.U32 R2, RZ, RZ, R0 ;  /* 0x000000ffff027224 */ /* 0x000fe200078e0000 */
[----:B------:R-:W-:-:S03]  /*6170*/  ISETP.NE.AND.EX P1, PT, RZ, UR9, PT, P1 ;  /* 0x00000009ff007c0c */ /* 0x000fc6000bf25310 */
[----:B------:R-:W-:Y:S01]  /*6180*/  IMAD.WIDE.U32 R2, R7, UR4, R2 ;  /* 0x0000000407027c25 */ /* 0x000fe2000f8e0002 */
[----:B------:R-:W-:-:S03]  /*6190*/  ULDC UR4, c[0x0][0x150] ;  /* 0x0000540000047ab9 */ /* 0x000fc60000000800 */
[----:B------:R-:W-:Y:S02]  /*61a0*/  IMAD R7, R7, UR5, R6 ;  /* 0x0000000507077c24 */ /* 0x000fe4000f8e0206 */
[----:B------:R-:W-:Y:S01]  /*61b0*/  FMUL R6, R9, UR4 ;  /* 0x0000000409067c20 */ /* 0x000fe20008400000 */
[----:B------:R-:W-:Y:S01]  /*61c0*/  ULDC UR4, c[0x0][0x618] ;  /* 0x0001860000047ab9 */ /* 0x000fe20000000800 */
[----:B------:R-:W-:Y:S01]  /*61d0*/  ULDC UR5, c[0x0][0x154] ;  /* 0x0000550000057ab9 */ /* 0x000fe20000000800 */
[----:B------:R-:W-:-:S03]  /*61e0*/  IMAD.IADD R3, R3, 0x1, R7 ;  /* 0x0000000103037824 */ /* 0x000fc600078e0207 */
[----:B------:R-:W3:Y:S02]  /*61f0*/  F2I.U32.TRUNC.NTZ R6, R6 ;  /* 0x0000000600067305 */ /* 0x000ee4000020f000 */
[----:B------:R-:W-:Y:S02]  /*6200*/  SHF.R.U64 R9, R2, UR4, R3 ;  /* 0x0000000402097c19 */ /* 0x000fe40008001203 */
[----:B-1----:R-:W-:-:S05]  /*6210*/  I2FP.F32.U32 R2, R14 ;  /* 0x0000000e00027245 */ /* 0x002fca0000201000 */
[----:B------:R-:W-:Y:S01]  /*6220*/  FMUL R21, R2, UR5 ;  /* 0x0000000502157c20 */ /* 0x000fe20008400000 */
[----:B------:R-:W-:Y:S01]  /*6230*/  SHF.R.U32.HI R2, RZ, UR4, R3 ;  /* 0x00000004ff027c19 */ /* 0x000fe20008011603 */
[----:B------:R-:W-:-:S03]  /*6240*/  ULDC UR4, c[0x0][0x658] ;  /* 0x0001960000047ab9 */ /* 0x000fc60000000800 */
[--C-:B------:R-:W-:Y:S01]  /*6250*/  SHF.R.U64 R20, R9, UR6, R2.reuse ;  /* 0x0000000609147c19 */ /* 0x100fe20008001202 */
[----:B------:R-:W1:Y:S01]  /*6260*/  F2I.U32.TRUNC.NTZ R21, R21 ;  /* 0x0000001500157305 */ /* 0x000e62000020f000 */
[----:B------:R-:W-:Y:S01]  /*6270*/  SHF.R.U32.HI R3, RZ, UR6, R2 ;  /* 0x00000006ff037c19 */ /* 0x000fe20008011602 */
[----:B---3--:R-:W-:-:S03]  /*6280*/  IMAD.MOV R6, RZ, RZ, -R6 ;  /* 0x000000ffff067224 */ /* 0x008fc600078e0a06 */
[----:B------:R-:W-:Y:S01]  /*6290*/  SHF.R.U64 R18, R20, UR4, R3 ;  /* 0x0000000414127c19 */ /* 0x000fe20008001203 */
[----:B--2---:R-:W-:Y:S01]  /*62a0*/  IMAD R17, R22, R6, R17 ;  /* 0x0000000616117224 */ /* 0x004fe200078e0211 */
[----:B------:R-:W-:-:S03]  /*62b0*/  SHF.R.U32.HI R23, RZ, UR4, R3 ;  /* 0x00000004ff177c19 */ /* 0x000fc60008011603 */
[----:B------:R-:W-:Y:S02]  /*62c0*/  IMAD.MOV.U32 R2, RZ, RZ, R18 ;  /* 0x000000ffff027224 */ /* 0x000fe400078e0012 */
[----:B------:R-:W-:Y:S01]  /*62d0*/  IMAD.MOV.U32 R3, RZ, RZ, R23 ;  /* 0x000000ffff037224 */ /* 0x000fe200078e0017 */
[----:B------:R-:W-:Y:S06]  /*62e0*/  @!P1 BRA `(.L_x_116) ;  /* 0x0000000000289947 */ /* 0x000fec0003800000 */
[----:B------:R-:W-:Y:S02]  /*62f0*/  ULDC UR4, c[0x0][0x64c] ;  /* 0x0001930000047ab9 */ /* 0x000fe40000000800 */
[----:B------:R-:W-:-:S05]  /*6300*/  IADD3 R3, P1, R18, UR4, RZ ;  /* 0x0000000412037c10 */ /* 0x000fca000ff3e0ff */
[----:B------:R-:W-:-:S04]  /*6310*/  IMAD.X R23, RZ, RZ, R23, P1 ;  /* 0x000000ffff177224 */ /* 0x000fc800008e0617 */
[----:B------:R-:W-:-:S04]  /*6320*/  IMAD.WIDE.U32 R6, R23, UR8, RZ ;  /* 0x0000000817067c25 */ /* 0x000fc8000f8e00ff */
[----:B------:R-:W-:-:S04]  /*6330*/  IMAD.WIDE.U32 R6, P1, R3, UR9, R6 ;  /* 0x0000000903067c25 */ /* 0x000fc8000f820006 */
[----:B------:R-:W-:-:S04]  /*6340*/  IMAD.WIDE.U32 R2, R3, UR8, RZ ;  /* 0x0000000803027c25 */ /* 0x000fc8000f8e00ff */
[----:B------:R-:W-:Y:S01]  /*6350*/  IMAD.MOV.U32 R2, RZ, RZ, R7 ;  /* 0x000000ffff027224 */ /* 0x000fe200078e0007 */
[----:B------:R-:W-:Y:S01]  /*6360*/  IADD3 RZ, P3, R3, R6, RZ ;  /* 0x0000000603ff7210 */ /* 0x000fe20007f7e0ff */
[----:B------:R-:W-:-:S04]  /*6370*/  IMAD.X R3, RZ, RZ, RZ, P1 ;  /* 0x000000ffff037224 */ /* 0x000fc800008e06ff */
[----:B------:R-:W-:-:S08]  /*6380*/  IMAD.WIDE.U32.X R2, R23, UR9, R2, P3 ;  /* 0x0000000917027c25 */ /* 0x000fd000098e0402 */
.L_x_116:
[----:B------:R-:W-:Y:S01]  /*6390*/  ULDC UR4, c[0x0][0x648] ;  /* 0x0001920000047ab9 */ /* 0x000fe20000000800 */
[----:B-1----:R-:W-:Y:S01]  /*63a0*/  IMAD.MOV R21, RZ, RZ, -R21 ;  /* 0x000000ffff157224 */ /* 0x002fe200078e0a15 */
[----:B------:R-:W-:Y:S01]  /*63b0*/  SHF.R.U64 R3, R2, UR4, R3 ;  /* 0x0000000402037c19 */ /* 0x000fe20008001203 */
[----:B------:R-:W-:Y:S01]  /*63c0*/  ULDC UR4, c[0x0][0x638] ;  /* 0x00018e0000047ab9 */ /* 0x000fe20000000800 */
[----:B------:R-:W-:Y:S01]  /*63d0*/  LOP3.LUT R20, R20, UR17, RZ, 0xc0, !PT ;  /* 0x0000001114147c12 */ /* 0x000fe2000f8ec0ff */
[----:B0-----:R-:W-:Y:S01]  /*63e0*/  @P4 IMAD R17, R19, R21, R14 ;  /* 0x0000001513114224 */ /* 0x001fe200078e020e */
[----:B------:R-:W-:Y:S01]  /*63f0*/  ULDC UR5, c[0x0][0x610] ;  /* 0x0001840000057ab9 */ /* 0x000fe20000000800 */
[----:B------:R-:W-:Y:S02]  /*6400*/  IMAD.MOV R7, RZ, RZ, -R3 ;  /* 0x000000ffff077224 */ /* 0x000fe400078e0a03 */
[----:B------:R-:W-:Y:S01]  /*6410*/  IMAD R14, R3, UR18, R20 ;  /* 0x00000012030e7c24 */ /* 0x000fe2000f8e0214 */
[----:B------:R-:W-:Y:S01]  /*6420*/  LOP3.LUT R3, R9, UR16, RZ, 0xc0, !PT ;  /* 0x0000001009037c12 */ /* 0x000fe2000f8ec0ff */
[----:B------:R-:W-:Y:S01]  /*6430*/  IMAD R18, R7, UR4, R18 ;  /* 0x0000000407127c24 */ /* 0x000fe2000f8e0212 */
[----:B------:R-:W-:Y:S01]  /*6440*/  ULDC UR4, c[0x0][0x600] ;  /* 0x0001800000047ab9 */ /* 0x000fe20000000800 */
[----:B------:R-:W-:-:S02]  /*6450*/  IMAD R14, R14, UR5, R17 ;  /* 0x000000050e0e7c24 */ /* 0x000fc4000f8e0211 */
[----:B------:R-:W-:Y:S02]  /*6460*/  IMAD R3, R18, UR4, R3 ;  /* 0x0000000412037c24 */ /* 0x000fe4000f8e0203 */
[----:B------:R-:W-:Y:S02]  /*6470*/  IMAD.MOV.U32 R2, RZ, RZ, 0x1 ;  /* 0x00000001ff027424 */ /* 0x000fe400078e00ff */
[----:B------:R-:W-:Y:S01]  /*6480*/  IMAD.MOV.U32 R9, RZ, RZ, R8 ;  /* 0x000000ffff097224 */ /* 0x000fe200078e0008 */
[----:B------:R-:W-:Y:S02]  /*6490*/  SEL R17, R3, R14, !P4 ;  /* 0x0000000e03117207 */ /* 0x000fe40006000000 */
[----:B------:R-:W-:-:S07]  /*64a0*/  SEL R14, R14, R3, !P4 ;  /* 0x000000030e0e7207 */ /* 0x000fce0006000000 */
.L_x_114:
[----:B------:R-:W-:Y:S05]  /*64b0*/  BSYNC B1 ;  /* 0x0000000000017941 */ /* 0x000fea0003800000 */
.L_x_113:
[----:B------:R-:W-:-:S13]  /*64c0*/  LOP3.LUT P1, RZ, R2, 0xff, RZ, 0xc0, !PT ;  /* 0x000000ff02ff7812 */ /* 0x000fda000782c0ff */
[----:B------:R-:W-:Y:S05]  /*64d0*/  @P1 BRA `(.L_x_117) ;  /* 0xfffffff400441947 */ /* 0x000fea000383ffff */
[----:B------:R-:W-:Y:S05]  /*64e0*/  BSYNC B0 ;  /* 0x0000000000007941 */ /* 0x000fea0003800000 */
.L_x_105:
[----:B------:R-:W-:-:S03]  /*64f0*/  UMOV UR4, 0xffffffff ;  /* 0xffffffff00047882 */ /* 0x000fc60000000000 */
[----:B------:R-:W-:Y:S05]  /*6500*/  BRA.DIV UR4, `(.L_x_118) ;  /* 0x0000000204f87947 */ /* 0x000fea000b800000 */
[----:B------:R-:W-:-:S13]  /*6510*/  ELECT P0, URZ, PT ;  /* 0x00000000003f782f */ /* 0x000fda0003800000 */
.L_x_131:
[----:B------:R-:W-:Y:S04]  /*6520*/  BSSY B0, `(.L_x_119) ;  /* 0x0000022000007945 */ /* 0x000fe80003800000 */
[----:B------:R-:W-:Y:S05]  /*6530*/  @!P0 BRA `(.L_x_120) ;  /* 0x0000000000808947 */ /* 0x000fea0003800000 */
[----:B------:R-:W-:-:S04]  /*6540*/  LOP3.LUT R4, R4, 0x2, RZ, 0xfc, !PT ;  /* 0x0000000204047812 */ /* 0x000fc800078efcff */
[----:B------:R-:W-:-:S13]  /*6550*/  ISETP.NE.AND P0, PT, R4, 0x3, PT ;  /* 0x000000030400780c */ /* 0x000fda0003f05270 */
[----:B------:R-:W-:Y:S05]  /*6560*/  @!P0 BRA `(.L_x_121) ;  /* 0x0000000000048947 */ /* 0x000fea0003800000 */
[----:B------:R-:W-:Y:S01]  /*6570*/  BPT.TRAP 0x1 ;  /* 0x000000040000795c */ /* 0x000fe20000300000 */
.L_x_121:
[----:B------:R-:W0:Y:S01]  /*6580*/  S2R R3, SR_CgaCtaId ;  /* 0x0000000000037919 */ /* 0x000e220000008800 */
[----:B------:R-:W-:Y:S02]  /*6590*/  MOV R0, 0x400 ;  /* 0x0000040000007802 */ /* 0x000fe40000000f00 */
[----:B------:R-:W-:Y:S02]  /*65a0*/  SHF.L.U32 R2, R10, 0x1f, RZ ;  /* 0x0000001f0a027819 */ /* 0x000fe400000006ff */
[----:B0-----:R-:W-:-:S05]  /*65b0*/  LEA R0, R3, R0, 0x18 ;  /* 0x0000000003007211 */ /* 0x001fca00078ec0ff */
[----:B------:R-:W-:-:S04]  /*65c0*/  VIADD R0, R0, 0x18 ;  /* 0x0000001800007836 */ /* 0x000fc80000000000 */
[C---:B------:R-:W-:Y:S02]  /*65d0*/  IMAD R7, R13.reuse, 0x8, R0 ;  /* 0x000000080d077824 */ /* 0x040fe400078e0200 */
[----:B------:R-:W-:Y:S02]  /*65e0*/  VIADD R13, R13, 0x1 ;  /* 0x000000010d0d7836 */ /* 0x000fe40000000000 */
[----:B------:R-:W0:Y:S03]  /*65f0*/  SYNCS.PHASECHK.TRANS64.TRYWAIT P0, [R7+URZ], R2 ;  /* 0x00000002070075a7 */ /* 0x000e26000800017f */
[----:B------:R-:W-:-:S04]  /*6600*/  ISETP.NE.AND P1, PT, R13, 0x3, PT ;  /* 0x000000030d00780c */ /* 0x000fc80003f25270 */
[----:B------:R-:W-:Y:S02]  /*6610*/  SEL R3, RZ, 0x1, P1 ;  /* 0x00000001ff037807 */ /* 0x000fe40000800000 */
[----:B------:R-:W-:Y:S02]  /*6620*/  SEL R13, R13, RZ, P1 ;  /* 0x000000ff0d0d7207 */ /* 0x000fe40000800000 */
[----:B------:R-:W-:-:S03]  /*6630*/  LOP3.LUT R9, R10, R3, RZ, 0x3c, !PT ;  /* 0x000000030a097212 */ /* 0x000fc600078e3cff */
[----:B------:R-:W-:Y:S01]  /*6640*/  IMAD R6, R13, 0x8, R0 ;  /* 0x000000080d067824 */ /* 0x000fe200078e0200 */
[----:B------:R-:W-:Y:S01]  /*6650*/  SHF.L.U32 R5, R9, 0x1f, RZ ;  /* 0x0000001f09057819 */ /* 0x000fe200000006ff */
[----:B0-----:R-:W-:Y:S06]  /*6660*/  @!P0 BRA `(.L_x_122) ;  /* 0x0000000000c48947 */ /* 0x001fec0003800000 */
.L_x_132:
[----:B------:R-:W1:Y:S01]  /*6670*/  SYNCS.PHASECHK.TRANS64.TRYWAIT P0, [R6+URZ], R5 ;  /* 0x00000005060075a7 */ /* 0x000e62000800017f */
[----:B0-----:R-:W-:-:S05]  /*6680*/  VIADD R2, R13, 0x1 ;  /* 0x000000010d027836 */ /* 0x001fca0000000000 */
[----:B------:R-:W-:-:S04]  /*6690*/  ISETP.NE.AND P1, PT, R2, 0x3, PT ;  /* 0x000000030200780c */ /* 0x000fc80003f25270 */
[----:B------:R-:W-:Y:S02]  /*66a0*/  SEL R4, RZ, 0x1, P1 ;  /* 0x00000001ff047807 */ /* 0x000fe40000800000 */
[----:B------:R-:W-:Y:S02]  /*66b0*/  SEL R3, R2, RZ, P1 ;  /* 0x000000ff02037207 */ /* 0x000fe40000800000 */
[----:B------:R-:W-:Y:S01]  /*66c0*/  LOP3.LUT R4, R9, R4, RZ, 0x3c, !PT ;  /* 0x0000000409047212 */ /* 0x000fe200078e3cff */
[----:B-1----:R-:W-:Y:S06]  /*66d0*/  @!P0 BRA `(.L_x_123) ;  /* 0x0000000000bc8947 */ /* 0x002fec0003800000 */
.L_x_133:
[----:B------:R-:W-:Y:S01]  /*66e0*/  IMAD R3, R3, 0x8, R0 ;  /* 0x0000000803037824 */ /* 0x000fe200078e0200 */
[----:B------:R-:W-:-:S07]  /*66f0*/  SHF.L.U32 R0, R4, 0x1f, RZ ;  /* 0x0000001f04007819 */ /* 0x000fce00000006ff */
.L_x_124:
[----:B-1----:R1:W2:Y:S02]  /*6700*/  SYNCS.PHASECHK.TRANS64.TRYWAIT P0, [R3+URZ], R0 ;  /* 0x00000000030075a7 */ /* 0x0022a4000800017f */
[----:B--2---:R-:W-:Y:S05]  /*6710*/  @!P0 NANOSLEEP.SYNCS 0x989680 ;  /* 0x009896800000895d */ /* 0x004fea0003900000 */
[----:B------:R-:W2:Y:S02]  /*6720*/  @!P0 SYNCS.PHASECHK.TRANS64 P0, [R3+URZ], R0 ;  /* 0x00000000030085a7 */ /* 0x000ea4000800007f */
[----:B--2---:R-:W-:Y:S05]  /*6730*/  @!P0 BRA `(.L_x_124) ;  /* 0xfffffffc00f08947 */ /* 0x004fea000383ffff */
.L_x_120:
[----:B------:R-:W-:Y:S05]  /*6740*/  BSYNC B0 ;  /* 0x0000000000007941 */ /* 0x000fea0003800000 */
.L_x_119:
[----:B------:R-:W-:Y:S05]  /*6750*/  EXIT ;  /* 0x000000000000794d */ /* 0x000fea0003800000 */
.L_x_17:
[----:B-1----:R-:W-:-:S04]  /*6760*/  IMAD.U32 R7, RZ, RZ, UR6 ;  /* 0x00000006ff077e24 */ /* 0x002fc8000f8e00ff */
[----:B------:R1:W3:Y:S03]  /*6770*/  SYNCS.PHASECHK.TRANS64.TRYWAIT P0, [R7+URZ], R6 ;  /* 0x00000006070075a7 */ /* 0x0002e6000800017f */
[----:B---3--:R-:W-:Y:S05]  /*6780*/  @!P0 NANOSLEEP.SYNCS 0x989680 ;  /* 0x009896800000895d */ /* 0x008fea0003900000 */
[----:B------:R-:W3:Y:S02]  /*6790*/  @!P0 SYNCS.PHASECHK.TRANS64 P0, [R7+URZ], R6 ;  /* 0x00000006070085a7 */ /* 0x000ee4000800007f */
[----:B---3--:R-:W-:Y:S05]  /*67a0*/  @!P0 BRA `(.L_x_17) ;  /* 0xfffffffc00ec8947 */ /* 0x008fea000383ffff */
[----:B------:R-:W-:Y:S05]  /*67b0*/  BRA `(.L_x_16) ;  /* 0xffffffa800e47947 */ /* 0x000fea000383ffff */
.L_x_23:
[----:B-1----:R-:W-:-:S04]  /*67c0*/  IMAD.U32 R8, RZ, RZ, UR12 ;  /* 0x0000000cff087e24 */ /* 0x002fc8000f8e00ff */
[----:B------:R1:W3:Y:S03]  /*67d0*/  SYNCS.PHASECHK.TRANS64.TRYWAIT P0, [R8+URZ], R7 ;  /* 0x00000007080075a7 */ /* 0x0002e6000800017f */
[----:B---3--:R-:W-:Y:S05]  /*67e0*/  @!P0 NANOSLEEP.SYNCS 0x989680 ;  /* 0x009896800000895d */ /* 0x008fea0003900000 */
[----:B------:R-:W3:Y:S02]  /*67f0*/  @!P0 SYNCS.PHASECHK.TRANS64 P0, [R8+URZ], R7 ;  /* 0x00000007080085a7 */ /* 0x000ee4000800007f */
[----:B---3--:R-:W-:Y:S05]  /*6800*/  @!P0 BRA `(.L_x_23) ;  /* 0xfffffffc00ec8947 */ /* 0x008fea000383ffff */
[----:B------:R-:W-:Y:S05]  /*6810*/  BRA `(.L_x_22) ;  /* 0xffffffb000547947 */ /* 0x000fea000383ffff */
.L_x_106:
[----:B------:R-:W-:Y:S01]  /*6820*/  BSSY B1, `(.L_x_125) ;  /* 0x0000006000017945 */ /* 0x000fe20003800000 */
[----:B------:R-:W-:-:S07]  /*6830*/  IMAD.MOV.U32 R2, RZ, RZ, -0x1 ;  /* 0xffffffffff027424 */ /* 0x000fce00078e00ff */
[----:B------:R-:W-:Y:S05]  /*6840*/  WARPSYNC.COLLECTIVE R2, `(.L_x_126) ;  /* 0x00000000020c7348 */ /* 0x000fea0003c00000 */
[----:B------:R-:W-:Y:S02]  /*6850*/  ELECT P1, UR62, PT ;  /* 0x00000000003e782f */ /* 0x000fe40003820000 */
[----:B------:R-:W-:Y:S01]  /*6860*/  MOV R2, UR62 ;  /* 0x0000003e00027c02 */ /* 0x000fe20008000f00 */
[----:B------:R-:W-:Y:S10]  /*6870*/  ENDCOLLECTIVE ;  /* 0x000000000000791b */ /* 0x000ff40003800000 */
.L_x_126:
[----:B------:R-:W-:Y:S05]  /*6880*/  BSYNC B1 ;  /* 0x0000000000017941 */ /* 0x000fea0003800000 */
.L_x_125:
[----:B------:R-:W-:Y:S05]  /*6890*/  BRA `(.L_x_127) ;  /* 0xfffffff000607947 */ /* 0x000fea000383ffff */
.L_x_109:
[----:B-1----:R1:W2:Y:S02]  /*68a0*/  SYNCS.PHASECHK.TRANS64.TRYWAIT P1, [R18+URZ+0x18], R7 ;  /* 0x00001807120075a7 */ /* 0x0022a4000802017f */
[----:B--2---:R-:W-:Y:S05]  /*68b0*/  @!P1 NANOSLEEP.SYNCS 0x989680 ;  /* 0x009896800000995d */ /* 0x004fea0003900000 */
[----:B------:R-:W2:Y:S02]  /*68c0*/  @!P1 SYNCS.PHASECHK.TRANS64 P1, [R18+URZ+0x18], R7 ;  /* 0x00001807120095a7 */ /* 0x000ea4000802007f */
[----:B--2---:R-:W-:Y:S05]  /*68d0*/  @!P1 BRA `(.L_x_109) ;  /* 0xfffffffc00f09947 */ /* 0x004fea000383ffff */
[----:B------:R-:W-:Y:S05]  /*68e0*/  BRA `(.L_x_128) ;  /* 0xfffffff000947947 */ /* 0x000fea000383ffff */
.L_x_118:
[----:B------:R-:W-:Y:S01]  /*68f0*/  BSSY B0, `(.L_x_129) ;  /* 0x0000006000007945 */ /* 0x000fe20003800000 */
[----:B------:R-:W-:-:S07]  /*6900*/  IMAD.MOV.U32 R2, RZ, RZ, -0x1 ;  /* 0xffffffffff027424 */ /* 0x000fce00078e00ff */
[----:B------:R-:W-:Y:S05]  /*6910*/  WARPSYNC.COLLECTIVE R2, `(.L_x_130) ;  /* 0x00000000020c7348 */ /* 0x000fea0003c00000 */
[----:B------:R-:W-:Y:S02]  /*6920*/  ELECT P1, UR62, PT ;  /* 0x00000000003e782f */ /* 0x000fe40003820000 */
[----:B------:R-:W-:Y:S01]  /*6930*/  MOV R2, UR62 ;  /* 0x0000003e00027c02 */ /* 0x000fe20008000f00 */
[----:B------:R-:W-:Y:S10]  /*6940*/  ENDCOLLECTIVE ;  /* 0x000000000000791b */ /* 0x000ff40003800000 */
.L_x_130:
[----:B------:R-:W-:Y:S05]  /*6950*/  BSYNC B0 ;  /* 0x0000000000007941 */ /* 0x000fea0003800000 */
.L_x_129:
[----:B------:R-:W-:Y:S01]  /*6960*/  PLOP3.LUT P0, PT, P1, PT, PT, 0x80, 0x0 ;  /* 0x000000000000781c */ /* 0x000fe20000f0f070 */
[----:B------:R-:W-:-:S12]  /*6970*/  BRA `(.L_x_131) ;  /* 0xfffffff800e87947 */ /* 0x000fd8000383ffff */
.L_x_122:
[----:B0-----:R0:W1:Y:S02]  /*6980*/  SYNCS.PHASECHK.TRANS64.TRYWAIT P0, [R7+URZ], R2 ;  /* 0x00000002070075a7 */ /* 0x001064000800017f */
[----:B-1----:R-:W-:Y:S05]  /*6990*/  @!P0 NANOSLEEP.SYNCS 0x989680 ;  /* 0x009896800000895d */ /* 0x002fea0003900000 */
[----:B------:R-:W1:Y:S02]  /*69a0*/  @!P0 SYNCS.PHASECHK.TRANS64 P0, [R7+URZ], R2 ;  /* 0x00000002070085a7 */ /* 0x000e64000800007f */
[----:B-1----:R-:W-:Y:S05]  /*69b0*/  @!P0 BRA `(.L_x_122) ;  /* 0xfffffffc00f08947 */ /* 0x002fea000383ffff */
[----:B------:R-:W-:Y:S05]  /*69c0*/  BRA `(.L_x_132) ;  /* 0xfffffffc00287947 */ /* 0x000fea000383ffff */
.L_x_123:
[----:B0-----:R0:W1:Y:S02]  /*69d0*/  SYNCS.PHASECHK.TRANS64.TRYWAIT P0, [R6+URZ], R5 ;  /* 0x00000005060075a7 */ /* 0x001064000800017f */
[----:B-1----:R-:W-:Y:S05]  /*69e0*/  @!P0 NANOSLEEP.SYNCS 0x989680 ;  /* 0x009896800000895d */ /* 0x002fea0003900000 */
[----:B------:R-:W1:Y:S02]  /*69f0*/  @!P0 SYNCS.PHASECHK.TRANS64 P0, [R6+URZ], R5 ;  /* 0x00000005060085a7 */ /* 0x000e64000800007f */
[----:B-1----:R-:W-:Y:S05]  /*6a00*/  @!P0 BRA `(.L_x_123) ;  /* 0xfffffffc00f08947 */ /* 0x002fea000383ffff */
[----:B------:R-:W-:Y:S05]  /*6a10*/  BRA `(.L_x_133) ;  /* 0xfffffffc00307947 */ /* 0x000fea000383ffff */
.L_x_134:
[----:B------:R-:W-:-:S00]  /*6a20*/  BRA `(.L_x_134) ;  /* 0xfffffffc00fc7947 */ /* 0x000fc0000383ffff */
[----:B------:R-:W-:-:S00]  /*6a30*/  NOP ;  /* 0x0000000000007918 */ /* 0x000fc00000000000 */
        /* <DEDUP_REMOVED lines=12> */
.L_x_135:


//--------------------- .nv.shared._ZN7cutlass13device_kernelINS_4gemm6kernel13GemmUniversalIN4cute5tupleIJiiiiEEENS1_10collective13CollectiveMmaINS1_37MainloopSm90TmaGmmaWarpSpecializedFP8ILi3ENS5_IJNS4_1CILi1EEESB_SB_EEENS1_35KernelTmaWarpSpecializedCooperativeEEENS5_IJNSA_ILi128EEENSA_ILi64EEENSA_ILi32EEEEEENS_12float_e4m3_tENS5_IJlSB_lEEESJ_SK_NS4_8TiledMMAINS4_8MMA_AtomIJNS4_4SM904GMMA30MMA_64x64x32_F32E4M3E4M3_SS_TNILNSO_7ScaleInE1ELSQ_1EEEEEENS4_6LayoutINS5_IJNSA_ILi2EEESB_SB_EEENS5_IJSB_NSA_ILi0EEESW_EEEEENS5_IJNS4_10UnderscoreESZ_SZ_EEEEENS4_13SM90_TMA_LOADENS4_14ComposedLayoutINS4_7SwizzleILi1ELi4ELi3EEENS4_18smem_ptr_flag_bitsILi8EEENST_INS5_IJNSA_ILi8EEESH_EEENS5_IJSH_SB_EEEEEEEvNS4_8identityES12_S1C_vS1D_EENS_8epilogue10collective6detail29Sm90TmaWarpSpecializedAdapterINS1G_15DefaultEpilogueISJ_SK_SK_NS1F_6thread17LinearCombinationISJ_Li1EffLNS1K_9ScaleType4KindE0ELNS_15FloatRoundStyleE2ESJ_EENS1_15EpilogueDefaultEEEEEvvEEEEvNT_6ParamsE --------------------------
	.section	.nv.shared._ZN7cutlass13device_kernelINS_4gemm6kernel13GemmUniversalIN4cute5tupleIJiiiiEEENS1_10collective13CollectiveMmaINS1_37MainloopSm90TmaGmmaWarpSpecializedFP8ILi3ENS5_IJNS4_1CILi1EEESB_SB_EEENS1_35KernelTmaWarpSpecializedCooperativeEEENS5_IJNSA_ILi128EEENSA_ILi64EEENSA_ILi32EEEEEENS_12float_e4m3_tENS5_IJlSB_lEEESJ_SK_NS4_8TiledMMAINS4_8MMA_AtomIJNS4_4SM904GMMA30MMA_64x64x32_F32E4M3E4M3_SS_TNILNSO_7ScaleInE1ELSQ_1EEEEEENS4_6LayoutINS5_IJNSA_ILi2EEESB_SB_EEENS5_IJSB_NSA_ILi0EEESW_EEEEENS5_IJNS4_10UnderscoreESZ_SZ_EEEEENS4_13SM90_TMA_LOADENS4_14ComposedLayoutINS4_7SwizzleILi1ELi4ELi3EEENS4_18smem_ptr_flag_bitsILi8EEENST_INS5_IJNSA_ILi8EEESH_EEENS5_IJSH_SB_EEEEEEEvNS4_8identityES12_S1C_vS1D_EENS_8epilogue10collective6detail29Sm90TmaWarpSpecializedAdapterINS1G_15DefaultEpilogueISJ_SK_SK_NS1F_6thread17LinearCombinationISJ_Li1EffLNS1K_9ScaleType4KindE0ELNS_15FloatRoundStyleE2ESJ_EENS1_15EpilogueDefaultEEEEEvvEEEEvNT_6ParamsE,"aw",@nobits
	.sectionflags	@""
	.align	16
	.zero		1024


//--------------------- .nv.shared.reserved.0     --------------------------
	.section	.nv.shared.reserved.0,"aw",@nobits
	.weak		__nv_reservedSMEM_offset_0_alias
	.size		__nv_reservedSMEM_offset_0_alias, 0, 0
	.other		__nv_reservedSMEM_offset_0_alias,@"STO_CUDA_RESERVED_SHARED STV_DEFAULT"
__nv_reservedSMEM_offset_0_alias:
	.zero		0


//--------------------- .nv.global                --------------------------
	.section	.nv.global,"aw",@nobits
.nv.global:
	.type		_ZN39_INTERNAL_bba09372_4_k_cu_0a103811_28714cute1_E,@object
	.size		_ZN39_INTERNAL_bba09372_4_k_cu_0a103811_28714cute1_E,(_ZN39_INTERNAL_bba09372_4_k_cu_0a103811_28714cuda3std3__45__cpo6cbeginE - _ZN39_INTERNAL_bba09372_4_k_cu_0a103811_28714cute1_E)
_ZN39_INTERNAL_bba09372_4_k_cu_0a103811_28714cute1_E:
	.zero		1
	.type		_ZN39_INTERNAL_bba09372_4_k_cu_0a103811_28714cuda3std3__45__cpo6cbeginE,@object
	.size		_ZN39_INTERNAL_bba09372_4_k_cu_0a103811_28714cuda3std3__45__cpo6cbeginE,(_ZN39_INTERNAL_bba09372_4_k_cu_0a103811_28714cuda3std3__48in_placeE - _ZN39_INTERNAL_bba09372_4_k_cu_0a103811_28714cuda3std3__45__cpo6cbeginE)
_ZN39_INTERNAL_bba09372_4_k_cu_0a103811_28714cuda3std3__45__cpo6cbeginE:
	.zero		1
	.type		_ZN39_INTERNAL_bba09372_4_k_cu_0a103811_28714cuda3std3__48in_placeE,@object
	.size		_ZN39_INTERNAL_bba09372_4_k_cu_0a103811_28714cuda3std3__48in_placeE,(_ZN39_INTERNAL_bba09372_4_k_cu_0a103811_28714cuda3std6ranges3__45__cpo9iter_moveE - _ZN39_INTERNAL_bba09372_4_k_cu_0a103811_28714cuda3std3__48in_placeE)
_ZN39_INTERNAL_bba09372_4_k_cu_0a103811_28714cuda3std3__48in_placeE:
	.zero		1
	.type		_ZN39_INTERNAL_bba09372_4_k_cu_0a103811_28714cuda3std6ranges3__45__cpo9iter_moveE,@object
	.size		_ZN39_INTERNAL_bba09372_4_k_cu_0a103811_28714cuda3std6ranges3__45__cpo9iter_moveE,(_ZN39_INTERNAL_bba09372_4_k_cu_0a103811_28714cuda3std3__45__cpo5beginE - _ZN39_INTERNAL_bba09372_4_k_cu_0a103811_28714cuda3std6ranges3__45__cpo9iter_moveE)
_ZN39_INTERNAL_bba09372_4_k_cu_0a103811_28714cuda3std6ranges3__45__cpo9iter_moveE:
	.zero		1
	.type		_ZN39_INTERNAL_bba09372_4_k_cu_0a103811_28714cuda3std3__45__cpo5beginE,@object
	.size		_ZN39_INTERNAL_bba09372_4_k_cu_0a103811_28714cuda3std3__45__cpo5beginE,(_ZN39_INTERNAL_bba09372_4_k_cu_0a103811_28714cuda3std3__441_GLOBAL__N__bba09372_4_k_cu_0a103811_28716ignoreE - _ZN39_INTERNAL_bba09372_4_k_cu_0a103811_28714cuda3std3__45__cpo5beginE)
_ZN39_INTERNAL_bba09372_4_k_cu_0a103811_28714cuda3std3__45__cpo5beginE:
	.zero		1
	.type		_ZN39_INTERNAL_bba09372_4_k_cu_0a103811_28714cuda3std3__441_GLOBAL__N__bba09372_4_k_cu_0a103811_28716ignoreE,@object
	.size		_ZN39_INTERNAL_bba09372_4_k_cu_0a103811_28714cuda3std3__441_GLOBAL__N__bba09372_4_k_cu_0a103811_28716ignoreE,(_ZN39_INTERNAL_bba09372_4_k_cu_0a103811_28714cute7productE - _ZN39_INTERNAL_bba09372_4_k_cu_0a103811_28714cuda3std3__441_GLOBAL__N__bba09372_4_k_cu_0a103811_28716ignoreE)
_ZN39_INTERNAL_bba09372_4_k_cu_0a103811_28714cuda3std3__441_GLOBAL__N__bba09372_4_k_cu_0a103811_28716ignoreE:
	.zero		1
	.type		_ZN39_INTERNAL_bba09372_4_k_cu_0a103811_28714cute7productE,@object
	.size		_ZN39_INTERNAL_bba09372_4_k_cu_0a103811_28714cute7productE,(_ZN39_INTERNAL_bba09372_4_k_cu_0a103811_28714cuda3std3__45__cpo3endE - _ZN39_INTERNAL_bba09372_4_k_cu_0a103811_28714cute7productE)
_ZN39_INTERNAL_bba09372_4_k_cu_0a103811_28714cute7productE:
	.zero		1
	.type		_ZN39_INTERNAL_bba09372_4_k_cu_0a103811_28714cuda3std3__45__cpo3endE,@object
	.size		_ZN39_INTERNAL_bba09372_4_k_cu_0a103811_28714cuda3std3__45__cpo3endE,(_ZN39_INTERNAL_bba09372_4_k_cu_0a103811_28714cuda3std3__419piecewise_constructE - _ZN39_INTERNAL_bba09372_4_k_cu_0a103811_28714cuda3std3__45__cpo3endE)
_ZN39_INTERNAL_bba09372_4_k_cu_0a103811_28714cuda3std3__45__cpo3endE:
	.zero		1
	.type		_ZN39_INTERNAL_bba09372_4_k_cu_0a103811_28714cuda3std3__419piecewise_constructE,@object
	.size		_ZN39_INTERNAL_bba09372_4_k_cu_0a103811_28714cuda3std3__419piecewise_constructE,(_ZN39_INTERNAL_bba09372_4_k_cu_0a103811_28714cuda3std3__45__cpo4cendE - _ZN39_INTERNAL_bba09372_4_k_cu_0a103811_28714cuda3std3__419piecewise_constructE)
_ZN39_INTERNAL_bba09372_4_k_cu_0a103811_28714cuda3std3__419piecewise_constructE:
	.zero		1
	.type		_ZN39_INTERNAL_bba09372_4_k_cu_0a103811_28714cuda3std3__45__cpo4cendE,@object
	.size		_ZN39_INTERNAL_bba09372_4_k_cu_0a103811_28714cuda3std3__45__cpo4cendE,(_ZN39_INTERNAL_bba09372_4_k_cu_0a103811_28714cuda3std6ranges3__45__cpo4swapE - _ZN39_INTERNAL_bba09372_4_k_cu_0a103811_28714cuda3std3__45__cpo4cendE)
_ZN39_INTERNAL_bba09372_4_k_cu_0a103811_28714cuda3std3__45__cpo4cendE:
	.zero		1
	.type		_ZN39_INTERNAL_bba09372_4_k_cu_0a103811_28714cuda3std6ranges3__45__cpo4swapE,@object
	.size		_ZN39_INTERNAL_bba09372_4_k_cu_0a103811_28714cuda3std6ranges3__45__cpo4swapE,(.L_7 - _ZN39_INTERNAL_bba09372_4_k_cu_0a103811_28714cuda3std6ranges3__45__cpo4swapE)
_ZN39_INTERNAL_bba09372_4_k_cu_0a103811_28714cuda3std6ranges3__45__cpo4swapE:
	.zero		1
.L_7:


//--------------------- .nv.constant0._ZN7cutlass13device_kernelINS_4gemm6kernel13GemmUniversalIN4cute5tupleIJiiiiEEENS1_10collective13CollectiveMmaINS1_37MainloopSm90TmaGmmaWarpSpecializedFP8ILi3ENS5_IJNS4_1CILi1EEESB_SB_EEENS1_35KernelTmaWarpSpecializedCooperativeEEENS5_IJNSA_ILi128EEENSA_ILi64EEENSA_ILi32EEEEEENS_12float_e4m3_tENS5_IJlSB_lEEESJ_SK_NS4_8TiledMMAINS4_8MMA_AtomIJNS4_4SM904GMMA30MMA_64x64x32_F32E4M3E4M3_SS_TNILNSO_7ScaleInE1ELSQ_1EEEEEENS4_6LayoutINS5_IJNSA_ILi2EEESB_SB_EEENS5_IJSB_NSA_ILi0EEESW_EEEEENS5_IJNS4_10UnderscoreESZ_SZ_EEEEENS4_13SM90_TMA_LOADENS4_14ComposedLayoutINS4_7SwizzleILi1ELi4ELi3EEENS4_18smem_ptr_flag_bitsILi8EEENST_INS5_IJNSA_ILi8EEESH_EEENS5_IJSH_SB_EEEEEEEvNS4_8identityES12_S1C_vS1D_EENS_8epilogue10collective6detail29Sm90TmaWarpSpecializedAdapterINS1G_15DefaultEpilogueISJ_SK_SK_NS1F_6thread17LinearCombinationISJ_Li1EffLNS1K_9ScaleType4KindE0ELNS_15FloatRoundStyleE2ESJ_EENS1_15EpilogueDefaultEEEEEvvEEEEvNT_6ParamsE --------------------------
	.section	.nv.constant0._ZN7cutlass13device_kernelINS_4gemm6kernel13GemmUniversalIN4cute5tupleIJiiiiEEENS1_10collective13CollectiveMmaINS1_37MainloopSm90TmaGmmaWarpSpecializedFP8ILi3ENS5_IJNS4_1CILi1EEESB_SB_EEENS1_35KernelTmaWarpSpecializedCooperativeEEENS5_IJNSA_ILi128EEENSA_ILi64EEENSA_ILi32EEEEEENS_12float_e4m3_tENS5_IJlSB_lEEESJ_SK_NS4_8TiledMMAINS4_8MMA_AtomIJNS4_4SM904GMMA30MMA_64x64x32_F32E4M3E4M3_SS_TNILNSO_7ScaleInE1ELSQ_1EEEEEENS4_6LayoutINS5_IJNSA_ILi2EEESB_SB_EEENS5_IJSB_NSA_ILi0EEESW_EEEEENS5_IJNS4_10UnderscoreESZ_SZ_EEEEENS4_13SM90_TMA_LOADENS4_14ComposedLayoutINS4_7SwizzleILi1ELi4ELi3EEENS4_18smem_ptr_flag_bitsILi8EEENST_INS5_IJNSA_ILi8EEESH_EEENS5_IJSH_SB_EEEEEEEvNS4_8identityES12_S1C_vS1D_EENS_8epilogue10collective6detail29Sm90TmaWarpSpecializedAdapterINS1G_15DefaultEpilogueISJ_SK_SK_NS1F_6thread17LinearCombinationISJ_Li1EffLNS1K_9ScaleType4KindE0ELNS_15FloatRoundStyleE2ESJ_EENS1_15EpilogueDefaultEEEEEvvEEEEvNT_6ParamsE,"a",@progbits
	.sectionflags	@""
	.align	4
.nv.constant0._ZN7cutlass13device_kernelINS_4gemm6kernel13GemmUniversalIN4cute5tupleIJiiiiEEENS1_10collective13CollectiveMmaINS1_37MainloopSm90TmaGmmaWarpSpecializedFP8ILi3ENS5_IJNS4_1CILi1EEESB_SB_EEENS1_35KernelTmaWarpSpecializedCooperativeEEENS5_IJNSA_ILi128EEENSA_ILi64EEENSA_ILi32EEEEEENS_12float_e4m3_tENS5_IJlSB_lEEESJ_SK_NS4_8TiledMMAINS4_8MMA_AtomIJNS4_4SM904GMMA30MMA_64x64x32_F32E4M3E4M3_SS_TNILNSO_7ScaleInE1ELSQ_1EEEEEENS4_6LayoutINS5_IJNSA_ILi2EEESB_SB_EEENS5_IJSB_NSA_ILi0EEESW_EEEEENS5_IJNS4_10UnderscoreESZ_SZ_EEEEENS4_13SM90_TMA_LOADENS4_14ComposedLayoutINS4_7SwizzleILi1ELi4ELi3EEENS4_18smem_ptr_flag_bitsILi8EEENST_INS5_IJNSA_ILi8EEESH_EEENS5_IJSH_SB_EEEEEEEvNS4_8identityES12_S1C_vS1D_EENS_8epilogue10collective6detail29Sm90TmaWarpSpecializedAdapterINS1G_15DefaultEpilogueISJ_SK_SK_NS1F_6thread17LinearCombinationISJ_Li1EffLNS1K_9ScaleType4KindE0ELNS_15FloatRoundStyleE2ESJ_EENS1_15EpilogueDefaultEEEEEvvEEEEvNT_6ParamsE:
	.zero		1664


//--------------------- SYMBOLS --------------------------

	.type		.nv.reservedSmem.offset0,@object
	.size		.nv.reservedSmem.offset0,0x4
